//
// Generated by NVIDIA NVVM Compiler
//
// Compiler Build ID: CL-36424714
// Cuda compilation tools, release 13.0, V13.0.88
// Based on NVVM 20.0.0
//

.version 9.0
.target sm_100
.address_size 64

	// .globl	_Z11relu_kernelPdi
// _ZZ14softmax_kernelPdiE7max_val has been demoted
// _ZZ14softmax_kernelPdiE3sum has been demoted

.visible .entry _Z11relu_kernelPdi(
	.param .u64 .ptr .align 1 _Z11relu_kernelPdi_param_0,
	.param .u32 _Z11relu_kernelPdi_param_1
)
{
	.reg .pred 	%p<2>;
	.reg .b32 	%r<6>;
	.reg .b64 	%rd<5>;
	.reg .b64 	%fd<3>;

	ld.param.u64 	%rd1, [_Z11relu_kernelPdi_param_0];
	ld.param.u32 	%r2, [_Z11relu_kernelPdi_param_1];
	mov.u32 	%r3, %ctaid.x;
	mov.u32 	%r4, %ntid.x;
	mov.u32 	%r5, %tid.x;
	mad.lo.s32 	%r1, %r3, %r4, %r5;
	setp.ge.s32 	%p1, %r1, %r2;
	@%p1 bra 	$L__BB0_2;
	cvta.to.global.u64 	%rd2, %rd1;
	mul.wide.s32 	%rd3, %r1, 8;
	add.s64 	%rd4, %rd2, %rd3;
	ld.global.f64 	%fd1, [%rd4];
	max.f64 	%fd2, %fd1, 0d0000000000000000;
	st.global.f64 	[%rd4], %fd2;
$L__BB0_2:
	ret;

}
	// .globl	_Z14softmax_kernelPdi
.visible .entry _Z14softmax_kernelPdi(
	.param .u64 .ptr .align 1 _Z14softmax_kernelPdi_param_0,
	.param .u32 _Z14softmax_kernelPdi_param_1
)
{
	.reg .pred 	%p<56>;
	.reg .b32 	%r<79>;
	.reg .b32 	%f<7>;
	.reg .b64 	%rd<30>;
	.reg .b64 	%fd<196>;
	// demoted variable
	.shared .align 8 .f64 _ZZ14softmax_kernelPdiE7max_val;
	// demoted variable
	.shared .align 8 .f64 _ZZ14softmax_kernelPdiE3sum;
	ld.param.u64 	%rd16, [_Z14softmax_kernelPdi_param_0];
	ld.param.u32 	%r30, [_Z14softmax_kernelPdi_param_1];
	cvta.to.global.u64 	%rd1, %rd16;
	mov.u32 	%r1, %tid.x;
	setp.ne.s32 	%p1, %r1, 0;
	@%p1 bra 	$L__BB1_72;
	mov.b64 	%rd17, -4503599627370496;
	st.shared.u64 	[_ZZ14softmax_kernelPdiE7max_val], %rd17;
	setp.lt.s32 	%p2, %r30, 1;
	@%p2 bra 	$L__BB1_72;
	and.b32  	%r2, %r30, 15;
	setp.lt.u32 	%p3, %r30, 16;
	mov.b32 	%r75, 0;
	mov.f64 	%fd156, 0dFFF0000000000000;
	@%p3 bra 	$L__BB1_37;
	and.b32  	%r75, %r30, 2147483632;
	neg.s32 	%r73, %r75;
	add.s64 	%rd26, %rd1, 64;
	mov.f64 	%fd156, 0dFFF0000000000000;
$L__BB1_4:
	.pragma "nounroll";
	ld.global.f64 	%fd2, [%rd26+-64];
	setp.leu.f64 	%p4, %fd2, %fd156;
	@%p4 bra 	$L__BB1_6;
	st.shared.f64 	[_ZZ14softmax_kernelPdiE7max_val], %fd2;
	mov.f64 	%fd156, %fd2;
$L__BB1_6:
	ld.global.f64 	%fd4, [%rd26+-56];
	setp.leu.f64 	%p5, %fd4, %fd156;
	@%p5 bra 	$L__BB1_8;
	st.shared.f64 	[_ZZ14softmax_kernelPdiE7max_val], %fd4;
	mov.f64 	%fd156, %fd4;
$L__BB1_8:
	ld.global.f64 	%fd6, [%rd26+-48];
	setp.leu.f64 	%p6, %fd6, %fd156;
	@%p6 bra 	$L__BB1_10;
	st.shared.f64 	[_ZZ14softmax_kernelPdiE7max_val], %fd6;
	mov.f64 	%fd156, %fd6;
$L__BB1_10:
	ld.global.f64 	%fd8, [%rd26+-40];
	setp.leu.f64 	%p7, %fd8, %fd156;
	@%p7 bra 	$L__BB1_12;
	st.shared.f64 	[_ZZ14softmax_kernelPdiE7max_val], %fd8;
	mov.f64 	%fd156, %fd8;
$L__BB1_12:
	ld.global.f64 	%fd10, [%rd26+-32];
	setp.leu.f64 	%p8, %fd10, %fd156;
	@%p8 bra 	$L__BB1_14;
	st.shared.f64 	[_ZZ14softmax_kernelPdiE7max_val], %fd10;
	mov.f64 	%fd156, %fd10;
$L__BB1_14:
	ld.global.f64 	%fd12, [%rd26+-24];
	setp.leu.f64 	%p9, %fd12, %fd156;
	@%p9 bra 	$L__BB1_16;
	st.shared.f64 	[_ZZ14softmax_kernelPdiE7max_val], %fd12;
	mov.f64 	%fd156, %fd12;
$L__BB1_16:
	ld.global.f64 	%fd14, [%rd26+-16];
	setp.leu.f64 	%p10, %fd14, %fd156;
	@%p10 bra 	$L__BB1_18;
	st.shared.f64 	[_ZZ14softmax_kernelPdiE7max_val], %fd14;
	mov.f64 	%fd156, %fd14;
$L__BB1_18:
	ld.global.f64 	%fd16, [%rd26+-8];
	setp.leu.f64 	%p11, %fd16, %fd156;
	@%p11 bra 	$L__BB1_20;
	st.shared.f64 	[_ZZ14softmax_kernelPdiE7max_val], %fd16;
	mov.f64 	%fd156, %fd16;
$L__BB1_20:
	ld.global.f64 	%fd18, [%rd26];
	setp.leu.f64 	%p12, %fd18, %fd156;
	@%p12 bra 	$L__BB1_22;
	st.shared.f64 	[_ZZ14softmax_kernelPdiE7max_val], %fd18;
	mov.f64 	%fd156, %fd18;
$L__BB1_22:
	ld.global.f64 	%fd20, [%rd26+8];
	setp.leu.f64 	%p13, %fd20, %fd156;
	@%p13 bra 	$L__BB1_24;
	st.shared.f64 	[_ZZ14softmax_kernelPdiE7max_val], %fd20;
	mov.f64 	%fd156, %fd20;
$L__BB1_24:
	ld.global.f64 	%fd22, [%rd26+16];
	setp.leu.f64 	%p14, %fd22, %fd156;
	@%p14 bra 	$L__BB1_26;
	st.shared.f64 	[_ZZ14softmax_kernelPdiE7max_val], %fd22;
	mov.f64 	%fd156, %fd22;
$L__BB1_26:
	ld.global.f64 	%fd24, [%rd26+24];
	setp.leu.f64 	%p15, %fd24, %fd156;
	@%p15 bra 	$L__BB1_28;
	st.shared.f64 	[_ZZ14softmax_kernelPdiE7max_val], %fd24;
	mov.f64 	%fd156, %fd24;
$L__BB1_28:
	ld.global.f64 	%fd26, [%rd26+32];
	setp.leu.f64 	%p16, %fd26, %fd156;
	@%p16 bra 	$L__BB1_30;
	st.shared.f64 	[_ZZ14softmax_kernelPdiE7max_val], %fd26;
	mov.f64 	%fd156, %fd26;
$L__BB1_30:
	ld.global.f64 	%fd28, [%rd26+40];
	setp.leu.f64 	%p17, %fd28, %fd156;
	@%p17 bra 	$L__BB1_32;
	st.shared.f64 	[_ZZ14softmax_kernelPdiE7max_val], %fd28;
	mov.f64 	%fd156, %fd28;
$L__BB1_32:
	ld.global.f64 	%fd30, [%rd26+48];
	setp.leu.f64 	%p18, %fd30, %fd156;
	@%p18 bra 	$L__BB1_34;
	st.shared.f64 	[_ZZ14softmax_kernelPdiE7max_val], %fd30;
	mov.f64 	%fd156, %fd30;
$L__BB1_34:
	ld.global.f64 	%fd32, [%rd26+56];
	setp.leu.f64 	%p19, %fd32, %fd156;
	@%p19 bra 	$L__BB1_36;
	st.shared.f64 	[_ZZ14softmax_kernelPdiE7max_val], %fd32;
	mov.f64 	%fd156, %fd32;
$L__BB1_36:
	add.s32 	%r73, %r73, 16;
	add.s64 	%rd26, %rd26, 128;
	setp.ne.s32 	%p20, %r73, 0;
	@%p20 bra 	$L__BB1_4;
$L__BB1_37:
	setp.eq.s32 	%p21, %r2, 0;
	@%p21 bra 	$L__BB1_72;
	and.b32  	%r8, %r30, 7;
	setp.lt.u32 	%p22, %r2, 8;
	@%p22 bra 	$L__BB1_56;
	mul.wide.u32 	%rd18, %r75, 8;
	add.s64 	%rd5, %rd1, %rd18;
	ld.global.f64 	%fd35, [%rd5];
	setp.leu.f64 	%p23, %fd35, %fd156;
	@%p23 bra 	$L__BB1_41;
	st.shared.f64 	[_ZZ14softmax_kernelPdiE7max_val], %fd35;
	mov.f64 	%fd156, %fd35;
$L__BB1_41:
	ld.global.f64 	%fd37, [%rd5+8];
	setp.leu.f64 	%p24, %fd37, %fd156;
	@%p24 bra 	$L__BB1_43;
	st.shared.f64 	[_ZZ14softmax_kernelPdiE7max_val], %fd37;
	mov.f64 	%fd156, %fd37;
$L__BB1_43:
	ld.global.f64 	%fd39, [%rd5+16];
	setp.leu.f64 	%p25, %fd39, %fd156;
	@%p25 bra 	$L__BB1_45;
	st.shared.f64 	[_ZZ14softmax_kernelPdiE7max_val], %fd39;
	mov.f64 	%fd156, %fd39;
$L__BB1_45:
	ld.global.f64 	%fd41, [%rd5+24];
	setp.leu.f64 	%p26, %fd41, %fd156;
	@%p26 bra 	$L__BB1_47;
	st.shared.f64 	[_ZZ14softmax_kernelPdiE7max_val], %fd41;
	mov.f64 	%fd156, %fd41;
$L__BB1_47:
	ld.global.f64 	%fd43, [%rd5+32];
	setp.leu.f64 	%p27, %fd43, %fd156;
	@%p27 bra 	$L__BB1_49;
	st.shared.f64 	[_ZZ14softmax_kernelPdiE7max_val], %fd43;
	mov.f64 	%fd156, %fd43;
$L__BB1_49:
	ld.global.f64 	%fd45, [%rd5+40];
	setp.leu.f64 	%p28, %fd45, %fd156;
	@%p28 bra 	$L__BB1_51;
	st.shared.f64 	[_ZZ14softmax_kernelPdiE7max_val], %fd45;
	mov.f64 	%fd156, %fd45;
$L__BB1_51:
	ld.global.f64 	%fd47, [%rd5+48];
	setp.leu.f64 	%p29, %fd47, %fd156;
	@%p29 bra 	$L__BB1_53;
	st.shared.f64 	[_ZZ14softmax_kernelPdiE7max_val], %fd47;
	mov.f64 	%fd156, %fd47;
$L__BB1_53:
	ld.global.f64 	%fd49, [%rd5+56];
	setp.leu.f64 	%p30, %fd49, %fd156;
	@%p30 bra 	$L__BB1_55;
	st.shared.f64 	[_ZZ14softmax_kernelPdiE7max_val], %fd49;
	mov.f64 	%fd156, %fd49;
$L__BB1_55:
	add.s32 	%r75, %r75, 8;
$L__BB1_56:
	setp.eq.s32 	%p31, %r8, 0;
	@%p31 bra 	$L__BB1_72;
	and.b32  	%r11, %r30, 3;
	setp.lt.u32 	%p32, %r8, 4;
	@%p32 bra 	$L__BB1_67;
	mul.wide.u32 	%rd19, %r75, 8;
	add.s64 	%rd6, %rd1, %rd19;
	ld.global.f64 	%fd52, [%rd6];
	setp.leu.f64 	%p33, %fd52, %fd156;
	@%p33 bra 	$L__BB1_60;
	st.shared.f64 	[_ZZ14softmax_kernelPdiE7max_val], %fd52;
	mov.f64 	%fd156, %fd52;
$L__BB1_60:
	ld.global.f64 	%fd54, [%rd6+8];
	setp.leu.f64 	%p34, %fd54, %fd156;
	@%p34 bra 	$L__BB1_62;
	st.shared.f64 	[_ZZ14softmax_kernelPdiE7max_val], %fd54;
	mov.f64 	%fd156, %fd54;
$L__BB1_62:
	ld.global.f64 	%fd56, [%rd6+16];
	setp.leu.f64 	%p35, %fd56, %fd156;
	@%p35 bra 	$L__BB1_64;
	st.shared.f64 	[_ZZ14softmax_kernelPdiE7max_val], %fd56;
	mov.f64 	%fd156, %fd56;
$L__BB1_64:
	ld.global.f64 	%fd58, [%rd6+24];
	setp.leu.f64 	%p36, %fd58, %fd156;
	@%p36 bra 	$L__BB1_66;
	st.shared.f64 	[_ZZ14softmax_kernelPdiE7max_val], %fd58;
	mov.f64 	%fd156, %fd58;
$L__BB1_66:
	add.s32 	%r75, %r75, 4;
$L__BB1_67:
	setp.eq.s32 	%p37, %r11, 0;
	@%p37 bra 	$L__BB1_72;
	mul.wide.u32 	%rd20, %r75, 8;
	add.s64 	%rd27, %rd1, %rd20;
	neg.s32 	%r77, %r11;
$L__BB1_69:
	.pragma "nounroll";
	ld.global.f64 	%fd62, [%rd27];
	setp.leu.f64 	%p38, %fd62, %fd156;
	@%p38 bra 	$L__BB1_71;
	st.shared.f64 	[_ZZ14softmax_kernelPdiE7max_val], %fd62;
	mov.f64 	%fd156, %fd62;
$L__BB1_71:
	add.s64 	%rd27, %rd27, 8;
	add.s32 	%r77, %r77, 1;
	setp.ne.s32 	%p39, %r77, 0;
	@%p39 bra 	$L__BB1_69;
$L__BB1_72:
	setp.ne.s32 	%p40, %r1, 0;
	bar.sync 	0;
	@%p40 bra 	$L__BB1_90;
	mov.b64 	%rd21, 0;
	st.shared.u64 	[_ZZ14softmax_kernelPdiE3sum], %rd21;
	setp.lt.s32 	%p41, %r30, 1;
	@%p41 bra 	$L__BB1_90;
	ld.shared.f64 	%fd64, [_ZZ14softmax_kernelPdiE7max_val];
	setp.eq.s32 	%p42, %r30, 1;
	mov.b64 	%rd29, 0;
	mov.f64 	%fd195, 0d0000000000000000;
	@%p42 bra 	$L__BB1_84;
	and.b32  	%r32, %r30, 2147483646;
	neg.s32 	%r78, %r32;
	add.s64 	%rd28, %rd1, 8;
	mov.f64 	%fd195, 0d0000000000000000;
$L__BB1_76:
	ld.global.f64 	%fd92, [%rd28+-8];
	sub.f64 	%fd66, %fd92, %fd64;
	fma.rn.f64 	%fd93, %fd66, 0d3FF71547652B82FE, 0d4338000000000000;
	{
	.reg .b32 %temp; 
	mov.b64 	{%r19, %temp}, %fd93;
	}
	mov.f64 	%fd94, 0dC338000000000000;
	add.rn.f64 	%fd95, %fd93, %fd94;
	fma.rn.f64 	%fd96, %fd95, 0dBFE62E42FEFA39EF, %fd66;
	fma.rn.f64 	%fd97, %fd95, 0dBC7ABC9E3B39803F, %fd96;
	fma.rn.f64 	%fd98, %fd97, 0d3E5ADE1569CE2BDF, 0d3E928AF3FCA213EA;
	fma.rn.f64 	%fd99, %fd98, %fd97, 0d3EC71DEE62401315;
	fma.rn.f64 	%fd100, %fd99, %fd97, 0d3EFA01997C89EB71;
	fma.rn.f64 	%fd101, %fd100, %fd97, 0d3F2A01A014761F65;
	fma.rn.f64 	%fd102, %fd101, %fd97, 0d3F56C16C1852B7AF;
	fma.rn.f64 	%fd103, %fd102, %fd97, 0d3F81111111122322;
	fma.rn.f64 	%fd104, %fd103, %fd97, 0d3FA55555555502A1;
	fma.rn.f64 	%fd105, %fd104, %fd97, 0d3FC5555555555511;
	fma.rn.f64 	%fd106, %fd105, %fd97, 0d3FE000000000000B;
	fma.rn.f64 	%fd107, %fd106, %fd97, 0d3FF0000000000000;
	fma.rn.f64 	%fd108, %fd107, %fd97, 0d3FF0000000000000;
	{
	.reg .b32 %temp; 
	mov.b64 	{%r20, %temp}, %fd108;
	}
	{
	.reg .b32 %temp; 
	mov.b64 	{%temp, %r21}, %fd108;
	}
	shl.b32 	%r33, %r19, 20;
	add.s32 	%r34, %r33, %r21;
	mov.b64 	%fd190, {%r20, %r34};
	{
	.reg .b32 %temp; 
	mov.b64 	{%temp, %r35}, %fd66;
	}
	mov.b32 	%f4, %r35;
	abs.f32 	%f1, %f4;
	setp.lt.f32 	%p43, %f1, 0f4086232B;
	@%p43 bra 	$L__BB1_79;
	setp.lt.f64 	%p44, %fd66, 0d0000000000000000;
	add.f64 	%fd109, %fd66, 0d7FF0000000000000;
	selp.f64 	%fd190, 0d0000000000000000, %fd109, %p44;
	setp.geu.f32 	%p45, %f1, 0f40874800;
	@%p45 bra 	$L__BB1_79;
	shr.u32 	%r36, %r19, 31;
	add.s32 	%r37, %r19, %r36;
	shr.s32 	%r38, %r37, 1;
	shl.b32 	%r39, %r38, 20;
	add.s32 	%r40, %r21, %r39;
	mov.b64 	%fd110, {%r20, %r40};
	sub.s32 	%r41, %r19, %r38;
	shl.b32 	%r42, %r41, 20;
	add.s32 	%r43, %r42, 1072693248;
	mov.b32 	%r44, 0;
	mov.b64 	%fd111, {%r44, %r43};
	mul.f64 	%fd190, %fd111, %fd110;
$L__BB1_79:
	st.global.f64 	[%rd28+-8], %fd190;
	add.f64 	%fd71, %fd190, %fd195;
	ld.global.f64 	%fd112, [%rd28];
	sub.f64 	%fd72, %fd112, %fd64;
	fma.rn.f64 	%fd113, %fd72, 0d3FF71547652B82FE, 0d4338000000000000;
	{
	.reg .b32 %temp; 
	mov.b64 	{%r22, %temp}, %fd113;
	}
	mov.f64 	%fd114, 0dC338000000000000;
	add.rn.f64 	%fd115, %fd113, %fd114;
	fma.rn.f64 	%fd116, %fd115, 0dBFE62E42FEFA39EF, %fd72;
	fma.rn.f64 	%fd117, %fd115, 0dBC7ABC9E3B39803F, %fd116;
	fma.rn.f64 	%fd118, %fd117, 0d3E5ADE1569CE2BDF, 0d3E928AF3FCA213EA;
	fma.rn.f64 	%fd119, %fd118, %fd117, 0d3EC71DEE62401315;
	fma.rn.f64 	%fd120, %fd119, %fd117, 0d3EFA01997C89EB71;
	fma.rn.f64 	%fd121, %fd120, %fd117, 0d3F2A01A014761F65;
	fma.rn.f64 	%fd122, %fd121, %fd117, 0d3F56C16C1852B7AF;
	fma.rn.f64 	%fd123, %fd122, %fd117, 0d3F81111111122322;
	fma.rn.f64 	%fd124, %fd123, %fd117, 0d3FA55555555502A1;
	fma.rn.f64 	%fd125, %fd124, %fd117, 0d3FC5555555555511;
	fma.rn.f64 	%fd126, %fd125, %fd117, 0d3FE000000000000B;
	fma.rn.f64 	%fd127, %fd126, %fd117, 0d3FF0000000000000;
	fma.rn.f64 	%fd128, %fd127, %fd117, 0d3FF0000000000000;
	{
	.reg .b32 %temp; 
	mov.b64 	{%r23, %temp}, %fd128;
	}
	{
	.reg .b32 %temp; 
	mov.b64 	{%temp, %r24}, %fd128;
	}
	shl.b32 	%r45, %r22, 20;
	add.s32 	%r46, %r45, %r24;
	mov.b64 	%fd191, {%r23, %r46};
	{
	.reg .b32 %temp; 
	mov.b64 	{%temp, %r47}, %fd72;
	}
	mov.b32 	%f5, %r47;
	abs.f32 	%f2, %f5;
	setp.lt.f32 	%p46, %f2, 0f4086232B;
	@%p46 bra 	$L__BB1_82;
	setp.lt.f64 	%p47, %fd72, 0d0000000000000000;
	add.f64 	%fd129, %fd72, 0d7FF0000000000000;
	selp.f64 	%fd191, 0d0000000000000000, %fd129, %p47;
	setp.geu.f32 	%p48, %f2, 0f40874800;
	@%p48 bra 	$L__BB1_82;
	shr.u32 	%r48, %r22, 31;
	add.s32 	%r49, %r22, %r48;
	shr.s32 	%r50, %r49, 1;
	shl.b32 	%r51, %r50, 20;
	add.s32 	%r52, %r24, %r51;
	mov.b64 	%fd130, {%r23, %r52};
	sub.s32 	%r53, %r22, %r50;
	shl.b32 	%r54, %r53, 20;
	add.s32 	%r55, %r54, 1072693248;
	mov.b32 	%r56, 0;
	mov.b64 	%fd131, {%r56, %r55};
	mul.f64 	%fd191, %fd131, %fd130;
$L__BB1_82:
	st.global.f64 	[%rd28], %fd191;
	add.f64 	%fd195, %fd191, %fd71;
	add.s32 	%r78, %r78, 2;
	add.s64 	%rd28, %rd28, 16;
	setp.ne.s32 	%p49, %r78, 0;
	@%p49 bra 	$L__BB1_76;
	cvt.u64.u32 	%rd29, %r32;
$L__BB1_84:
	and.b32  	%r58, %r30, 1;
	setp.eq.b32 	%p50, %r58, 1;
	not.pred 	%p51, %p50;
	@%p51 bra 	$L__BB1_89;
	shl.b64 	%rd23, %rd29, 3;
	add.s64 	%rd15, %rd1, %rd23;
	ld.global.f64 	%fd132, [%rd15];
	sub.f64 	%fd80, %fd132, %fd64;
	fma.rn.f64 	%fd133, %fd80, 0d3FF71547652B82FE, 0d4338000000000000;
	{
	.reg .b32 %temp; 
	mov.b64 	{%r26, %temp}, %fd133;
	}
	mov.f64 	%fd134, 0dC338000000000000;
	add.rn.f64 	%fd135, %fd133, %fd134;
	fma.rn.f64 	%fd136, %fd135, 0dBFE62E42FEFA39EF, %fd80;
	fma.rn.f64 	%fd137, %fd135, 0dBC7ABC9E3B39803F, %fd136;
	fma.rn.f64 	%fd138, %fd137, 0d3E5ADE1569CE2BDF, 0d3E928AF3FCA213EA;
	fma.rn.f64 	%fd139, %fd138, %fd137, 0d3EC71DEE62401315;
	fma.rn.f64 	%fd140, %fd139, %fd137, 0d3EFA01997C89EB71;
	fma.rn.f64 	%fd141, %fd140, %fd137, 0d3F2A01A014761F65;
	fma.rn.f64 	%fd142, %fd141, %fd137, 0d3F56C16C1852B7AF;
	fma.rn.f64 	%fd143, %fd142, %fd137, 0d3F81111111122322;
	fma.rn.f64 	%fd144, %fd143, %fd137, 0d3FA55555555502A1;
	fma.rn.f64 	%fd145, %fd144, %fd137, 0d3FC5555555555511;
	fma.rn.f64 	%fd146, %fd145, %fd137, 0d3FE000000000000B;
	fma.rn.f64 	%fd147, %fd146, %fd137, 0d3FF0000000000000;
	fma.rn.f64 	%fd148, %fd147, %fd137, 0d3FF0000000000000;
	{
	.reg .b32 %temp; 
	mov.b64 	{%r27, %temp}, %fd148;
	}
	{
	.reg .b32 %temp; 
	mov.b64 	{%temp, %r28}, %fd148;
	}
	shl.b32 	%r59, %r26, 20;
	add.s32 	%r60, %r59, %r28;
	mov.b64 	%fd194, {%r27, %r60};
	{
	.reg .b32 %temp; 
	mov.b64 	{%temp, %r61}, %fd80;
	}
	mov.b32 	%f6, %r61;
	abs.f32 	%f3, %f6;
	setp.lt.f32 	%p52, %f3, 0f4086232B;
	@%p52 bra 	$L__BB1_88;
	setp.lt.f64 	%p53, %fd80, 0d0000000000000000;
	add.f64 	%fd149, %fd80, 0d7FF0000000000000;
	selp.f64 	%fd194, 0d0000000000000000, %fd149, %p53;
	setp.geu.f32 	%p54, %f3, 0f40874800;
	@%p54 bra 	$L__BB1_88;
	shr.u32 	%r62, %r26, 31;
	add.s32 	%r63, %r26, %r62;
	shr.s32 	%r64, %r63, 1;
	shl.b32 	%r65, %r64, 20;
	add.s32 	%r66, %r28, %r65;
	mov.b64 	%fd150, {%r27, %r66};
	sub.s32 	%r67, %r26, %r64;
	shl.b32 	%r68, %r67, 20;
	add.s32 	%r69, %r68, 1072693248;
	mov.b32 	%r70, 0;
	mov.b64 	%fd151, {%r70, %r69};
	mul.f64 	%fd194, %fd151, %fd150;
$L__BB1_88:
	st.global.f64 	[%rd15], %fd194;
	add.f64 	%fd195, %fd194, %fd195;
$L__BB1_89:
	st.shared.f64 	[_ZZ14softmax_kernelPdiE3sum], %fd195;
$L__BB1_90:
	bar.sync 	0;
	mov.u32 	%r71, %ctaid.x;
	mov.u32 	%r72, %ntid.x;
	mad.lo.s32 	%r29, %r71, %r72, %r1;
	setp.ge.s32 	%p55, %r29, %r30;
	@%p55 bra 	$L__BB1_92;
	mul.wide.s32 	%rd24, %r29, 8;
	add.s64 	%rd25, %rd1, %rd24;
	ld.global.f64 	%fd152, [%rd25];
	ld.shared.f64 	%fd153, [_ZZ14softmax_kernelPdiE3sum];
	div.rn.f64 	%fd154, %fd152, %fd153;
	st.global.f64 	[%rd25], %fd154;
$L__BB1_92:
	ret;

}
	// .globl	_Z21forward_hidden_kernelPdS_S_S_ii
.visible .entry _Z21forward_hidden_kernelPdS_S_S_ii(
	.param .u64 .ptr .align 1 _Z21forward_hidden_kernelPdS_S_S_ii_param_0,
	.param .u64 .ptr .align 1 _Z21forward_hidden_kernelPdS_S_S_ii_param_1,
	.param .u64 .ptr .align 1 _Z21forward_hidden_kernelPdS_S_S_ii_param_2,
	.param .u64 .ptr .align 1 _Z21forward_hidden_kernelPdS_S_S_ii_param_3,
	.param .u32 _Z21forward_hidden_kernelPdS_S_S_ii_param_4,
	.param .u32 _Z21forward_hidden_kernelPdS_S_S_ii_param_5
)
{
	.reg .pred 	%p<11>;
	.reg .b32 	%r<38>;
	.reg .b64 	%rd<34>;
	.reg .b64 	%fd<99>;

	ld.param.u64 	%rd13, [_Z21forward_hidden_kernelPdS_S_S_ii_param_0];
	ld.param.u64 	%rd14, [_Z21forward_hidden_kernelPdS_S_S_ii_param_1];
	ld.param.u64 	%rd11, [_Z21forward_hidden_kernelPdS_S_S_ii_param_2];
	ld.param.u64 	%rd12, [_Z21forward_hidden_kernelPdS_S_S_ii_param_3];
	ld.param.u32 	%r24, [_Z21forward_hidden_kernelPdS_S_S_ii_param_4];
	ld.param.u32 	%r23, [_Z21forward_hidden_kernelPdS_S_S_ii_param_5];
	cvta.to.global.u64 	%rd1, %rd14;
	cvta.to.global.u64 	%rd2, %rd13;
	mov.u32 	%r25, %ctaid.x;
	mov.u32 	%r26, %ntid.x;
	mov.u32 	%r27, %tid.x;
	mad.lo.s32 	%r1, %r25, %r26, %r27;
	setp.ge.s32 	%p1, %r1, %r24;
	@%p1 bra 	$L__BB2_14;
	cvta.to.global.u64 	%rd15, %rd12;
	cvta.to.global.u64 	%rd16, %rd11;
	mul.wide.s32 	%rd17, %r1, 8;
	add.s64 	%rd18, %rd16, %rd17;
	ld.global.f64 	%fd95, [%rd18];
	add.s64 	%rd3, %rd15, %rd17;
	st.global.f64 	[%rd3], %fd95;
	setp.lt.s32 	%p2, %r23, 1;
	@%p2 bra 	$L__BB2_14;
	mul.lo.s32 	%r2, %r23, %r1;
	and.b32  	%r3, %r23, 15;
	setp.lt.u32 	%p3, %r23, 16;
	mov.b32 	%r34, 0;
	@%p3 bra 	$L__BB2_5;
	and.b32  	%r34, %r23, 2147483632;
	neg.s32 	%r32, %r34;
	add.s64 	%rd4, %rd2, 64;
	add.s64 	%rd32, %rd1, 64;
	mov.u32 	%r31, %r2;
$L__BB2_4:
	.pragma "nounroll";
	mul.wide.s32 	%rd19, %r31, 8;
	add.s64 	%rd20, %rd4, %rd19;
	ld.global.f64 	%fd11, [%rd20+-64];
	ld.global.f64 	%fd12, [%rd32+-64];
	fma.rn.f64 	%fd13, %fd11, %fd12, %fd95;
	st.global.f64 	[%rd3], %fd13;
	ld.global.f64 	%fd14, [%rd20+-56];
	ld.global.f64 	%fd15, [%rd32+-56];
	fma.rn.f64 	%fd16, %fd14, %fd15, %fd13;
	st.global.f64 	[%rd3], %fd16;
	ld.global.f64 	%fd17, [%rd20+-48];
	ld.global.f64 	%fd18, [%rd32+-48];
	fma.rn.f64 	%fd19, %fd17, %fd18, %fd16;
	st.global.f64 	[%rd3], %fd19;
	ld.global.f64 	%fd20, [%rd20+-40];
	ld.global.f64 	%fd21, [%rd32+-40];
	fma.rn.f64 	%fd22, %fd20, %fd21, %fd19;
	st.global.f64 	[%rd3], %fd22;
	ld.global.f64 	%fd23, [%rd20+-32];
	ld.global.f64 	%fd24, [%rd32+-32];
	fma.rn.f64 	%fd25, %fd23, %fd24, %fd22;
	st.global.f64 	[%rd3], %fd25;
	ld.global.f64 	%fd26, [%rd20+-24];
	ld.global.f64 	%fd27, [%rd32+-24];
	fma.rn.f64 	%fd28, %fd26, %fd27, %fd25;
	st.global.f64 	[%rd3], %fd28;
	ld.global.f64 	%fd29, [%rd20+-16];
	ld.global.f64 	%fd30, [%rd32+-16];
	fma.rn.f64 	%fd31, %fd29, %fd30, %fd28;
	st.global.f64 	[%rd3], %fd31;
	ld.global.f64 	%fd32, [%rd20+-8];
	ld.global.f64 	%fd33, [%rd32+-8];
	fma.rn.f64 	%fd34, %fd32, %fd33, %fd31;
	st.global.f64 	[%rd3], %fd34;
	ld.global.f64 	%fd35, [%rd20];
	ld.global.f64 	%fd36, [%rd32];
	fma.rn.f64 	%fd37, %fd35, %fd36, %fd34;
	st.global.f64 	[%rd3], %fd37;
	ld.global.f64 	%fd38, [%rd20+8];
	ld.global.f64 	%fd39, [%rd32+8];
	fma.rn.f64 	%fd40, %fd38, %fd39, %fd37;
	st.global.f64 	[%rd3], %fd40;
	ld.global.f64 	%fd41, [%rd20+16];
	ld.global.f64 	%fd42, [%rd32+16];
	fma.rn.f64 	%fd43, %fd41, %fd42, %fd40;
	st.global.f64 	[%rd3], %fd43;
	ld.global.f64 	%fd44, [%rd20+24];
	ld.global.f64 	%fd45, [%rd32+24];
	fma.rn.f64 	%fd46, %fd44, %fd45, %fd43;
	st.global.f64 	[%rd3], %fd46;
	ld.global.f64 	%fd47, [%rd20+32];
	ld.global.f64 	%fd48, [%rd32+32];
	fma.rn.f64 	%fd49, %fd47, %fd48, %fd46;
	st.global.f64 	[%rd3], %fd49;
	ld.global.f64 	%fd50, [%rd20+40];
	ld.global.f64 	%fd51, [%rd32+40];
	fma.rn.f64 	%fd52, %fd50, %fd51, %fd49;
	st.global.f64 	[%rd3], %fd52;
	ld.global.f64 	%fd53, [%rd20+48];
	ld.global.f64 	%fd54, [%rd32+48];
	fma.rn.f64 	%fd55, %fd53, %fd54, %fd52;
	st.global.f64 	[%rd3], %fd55;
	ld.global.f64 	%fd56, [%rd20+56];
	ld.global.f64 	%fd57, [%rd32+56];
	fma.rn.f64 	%fd95, %fd56, %fd57, %fd55;
	st.global.f64 	[%rd3], %fd95;
	add.s32 	%r32, %r32, 16;
	add.s32 	%r31, %r31, 16;
	add.s64 	%rd32, %rd32, 128;
	setp.ne.s32 	%p4, %r32, 0;
	@%p4 bra 	$L__BB2_4;
$L__BB2_5:
	setp.eq.s32 	%p5, %r3, 0;
	@%p5 bra 	$L__BB2_14;
	and.b32  	%r11, %r23, 7;
	setp.lt.u32 	%p6, %r3, 8;
	@%p6 bra 	$L__BB2_8;
	add.s32 	%r29, %r34, %r2;
	mul.wide.s32 	%rd21, %r29, 8;
	add.s64 	%rd22, %rd2, %rd21;
	ld.global.f64 	%fd58, [%rd22];
	mul.wide.u32 	%rd23, %r34, 8;
	add.s64 	%rd24, %rd1, %rd23;
	ld.global.f64 	%fd59, [%rd24];
	fma.rn.f64 	%fd60, %fd58, %fd59, %fd95;
	st.global.f64 	[%rd3], %fd60;
	ld.global.f64 	%fd61, [%rd22+8];
	ld.global.f64 	%fd62, [%rd24+8];
	fma.rn.f64 	%fd63, %fd61, %fd62, %fd60;
	st.global.f64 	[%rd3], %fd63;
	ld.global.f64 	%fd64, [%rd22+16];
	ld.global.f64 	%fd65, [%rd24+16];
	fma.rn.f64 	%fd66, %fd64, %fd65, %fd63;
	st.global.f64 	[%rd3], %fd66;
	ld.global.f64 	%fd67, [%rd22+24];
	ld.global.f64 	%fd68, [%rd24+24];
	fma.rn.f64 	%fd69, %fd67, %fd68, %fd66;
	st.global.f64 	[%rd3], %fd69;
	ld.global.f64 	%fd70, [%rd22+32];
	ld.global.f64 	%fd71, [%rd24+32];
	fma.rn.f64 	%fd72, %fd70, %fd71, %fd69;
	st.global.f64 	[%rd3], %fd72;
	ld.global.f64 	%fd73, [%rd22+40];
	ld.global.f64 	%fd74, [%rd24+40];
	fma.rn.f64 	%fd75, %fd73, %fd74, %fd72;
	st.global.f64 	[%rd3], %fd75;
	ld.global.f64 	%fd76, [%rd22+48];
	ld.global.f64 	%fd77, [%rd24+48];
	fma.rn.f64 	%fd78, %fd76, %fd77, %fd75;
	st.global.f64 	[%rd3], %fd78;
	ld.global.f64 	%fd79, [%rd22+56];
	ld.global.f64 	%fd80, [%rd24+56];
	fma.rn.f64 	%fd95, %fd79, %fd80, %fd78;
	st.global.f64 	[%rd3], %fd95;
	add.s32 	%r34, %r34, 8;
$L__BB2_8:
	setp.eq.s32 	%p7, %r11, 0;
	@%p7 bra 	$L__BB2_14;
	and.b32  	%r14, %r23, 3;
	setp.lt.u32 	%p8, %r11, 4;
	@%p8 bra 	$L__BB2_11;
	add.s32 	%r30, %r34, %r2;
	mul.wide.s32 	%rd25, %r30, 8;
	add.s64 	%rd26, %rd2, %rd25;
	ld.global.f64 	%fd81, [%rd26];
	mul.wide.u32 	%rd27, %r34, 8;
	add.s64 	%rd28, %rd1, %rd27;
	ld.global.f64 	%fd82, [%rd28];
	fma.rn.f64 	%fd83, %fd81, %fd82, %fd95;
	st.global.f64 	[%rd3], %fd83;
	ld.global.f64 	%fd84, [%rd26+8];
	ld.global.f64 	%fd85, [%rd28+8];
	fma.rn.f64 	%fd86, %fd84, %fd85, %fd83;
	st.global.f64 	[%rd3], %fd86;
	ld.global.f64 	%fd87, [%rd26+16];
	ld.global.f64 	%fd88, [%rd28+16];
	fma.rn.f64 	%fd89, %fd87, %fd88, %fd86;
	st.global.f64 	[%rd3], %fd89;
	ld.global.f64 	%fd90, [%rd26+24];
	ld.global.f64 	%fd91, [%rd28+24];
	fma.rn.f64 	%fd95, %fd90, %fd91, %fd89;
	st.global.f64 	[%rd3], %fd95;
	add.s32 	%r34, %r34, 4;
$L__BB2_11:
	setp.eq.s32 	%p9, %r14, 0;
	@%p9 bra 	$L__BB2_14;
	mul.wide.u32 	%rd29, %r34, 8;
	add.s64 	%rd33, %rd1, %rd29;
	add.s32 	%r37, %r34, %r2;
	neg.s32 	%r36, %r14;
$L__BB2_13:
	.pragma "nounroll";
	mul.wide.s32 	%rd30, %r37, 8;
	add.s64 	%rd31, %rd2, %rd30;
	ld.global.f64 	%fd92, [%rd31];
	ld.global.f64 	%fd93, [%rd33];
	fma.rn.f64 	%fd95, %fd92, %fd93, %fd95;
	st.global.f64 	[%rd3], %fd95;
	add.s64 	%rd33, %rd33, 8;
	add.s32 	%r37, %r37, 1;
	add.s32 	%r36, %r36, 1;
	setp.ne.s32 	%p10, %r36, 0;
	@%p10 bra 	$L__BB2_13;
$L__BB2_14:
	ret;

}
	// .globl	_Z21forward_output_kernelPdS_S_S_ii
.visible .entry _Z21forward_output_kernelPdS_S_S_ii(
	.param .u64 .ptr .align 1 _Z21forward_output_kernelPdS_S_S_ii_param_0,
	.param .u64 .ptr .align 1 _Z21forward_output_kernelPdS_S_S_ii_param_1,
	.param .u64 .ptr .align 1 _Z21forward_output_kernelPdS_S_S_ii_param_2,
	.param .u64 .ptr .align 1 _Z21forward_output_kernelPdS_S_S_ii_param_3,
	.param .u32 _Z21forward_output_kernelPdS_S_S_ii_param_4,
	.param .u32 _Z21forward_output_kernelPdS_S_S_ii_param_5
)
{
	.reg .pred 	%p<11>;
	.reg .b32 	%r<38>;
	.reg .b64 	%rd<34>;
	.reg .b64 	%fd<99>;

	ld.param.u64 	%rd13, [_Z21forward_output_kernelPdS_S_S_ii_param_0];
	ld.param.u64 	%rd14, [_Z21forward_output_kernelPdS_S_S_ii_param_1];
	ld.param.u64 	%rd11, [_Z21forward_output_kernelPdS_S_S_ii_param_2];
	ld.param.u64 	%rd12, [_Z21forward_output_kernelPdS_S_S_ii_param_3];
	ld.param.u32 	%r24, [_Z21forward_output_kernelPdS_S_S_ii_param_4];
	ld.param.u32 	%r23, [_Z21forward_output_kernelPdS_S_S_ii_param_5];
	cvta.to.global.u64 	%rd1, %rd14;
	cvta.to.global.u64 	%rd2, %rd13;
	mov.u32 	%r25, %ctaid.x;
	mov.u32 	%r26, %ntid.x;
	mov.u32 	%r27, %tid.x;
	mad.lo.s32 	%r1, %r25, %r26, %r27;
	setp.ge.s32 	%p1, %r1, %r24;
	@%p1 bra 	$L__BB3_14;
	cvta.to.global.u64 	%rd15, %rd12;
	cvta.to.global.u64 	%rd16, %rd11;
	mul.wide.s32 	%rd17, %r1, 8;
	add.s64 	%rd18, %rd16, %rd17;
	ld.global.f64 	%fd95, [%rd18];
	add.s64 	%rd3, %rd15, %rd17;
	st.global.f64 	[%rd3], %fd95;
	setp.lt.s32 	%p2, %r23, 1;
	@%p2 bra 	$L__BB3_14;
	mul.lo.s32 	%r2, %r23, %r1;
	and.b32  	%r3, %r23, 15;
	setp.lt.u32 	%p3, %r23, 16;
	mov.b32 	%r34, 0;
	@%p3 bra 	$L__BB3_5;
	and.b32  	%r34, %r23, 2147483632;
	neg.s32 	%r32, %r34;
	add.s64 	%rd4, %rd2, 64;
	add.s64 	%rd32, %rd1, 64;
	mov.u32 	%r31, %r2;
$L__BB3_4:
	.pragma "nounroll";
	mul.wide.s32 	%rd19, %r31, 8;
	add.s64 	%rd20, %rd4, %rd19;
	ld.global.f64 	%fd11, [%rd20+-64];
	ld.global.f64 	%fd12, [%rd32+-64];
	fma.rn.f64 	%fd13, %fd11, %fd12, %fd95;
	st.global.f64 	[%rd3], %fd13;
	ld.global.f64 	%fd14, [%rd20+-56];
	ld.global.f64 	%fd15, [%rd32+-56];
	fma.rn.f64 	%fd16, %fd14, %fd15, %fd13;
	st.global.f64 	[%rd3], %fd16;
	ld.global.f64 	%fd17, [%rd20+-48];
	ld.global.f64 	%fd18, [%rd32+-48];
	fma.rn.f64 	%fd19, %fd17, %fd18, %fd16;
	st.global.f64 	[%rd3], %fd19;
	ld.global.f64 	%fd20, [%rd20+-40];
	ld.global.f64 	%fd21, [%rd32+-40];
	fma.rn.f64 	%fd22, %fd20, %fd21, %fd19;
	st.global.f64 	[%rd3], %fd22;
	ld.global.f64 	%fd23, [%rd20+-32];
	ld.global.f64 	%fd24, [%rd32+-32];
	fma.rn.f64 	%fd25, %fd23, %fd24, %fd22;
	st.global.f64 	[%rd3], %fd25;
	ld.global.f64 	%fd26, [%rd20+-24];
	ld.global.f64 	%fd27, [%rd32+-24];
	fma.rn.f64 	%fd28, %fd26, %fd27, %fd25;
	st.global.f64 	[%rd3], %fd28;
	ld.global.f64 	%fd29, [%rd20+-16];
	ld.global.f64 	%fd30, [%rd32+-16];
	fma.rn.f64 	%fd31, %fd29, %fd30, %fd28;
	st.global.f64 	[%rd3], %fd31;
	ld.global.f64 	%fd32, [%rd20+-8];
	ld.global.f64 	%fd33, [%rd32+-8];
	fma.rn.f64 	%fd34, %fd32, %fd33, %fd31;
	st.global.f64 	[%rd3], %fd34;
	ld.global.f64 	%fd35, [%rd20];
	ld.global.f64 	%fd36, [%rd32];
	fma.rn.f64 	%fd37, %fd35, %fd36, %fd34;
	st.global.f64 	[%rd3], %fd37;
	ld.global.f64 	%fd38, [%rd20+8];
	ld.global.f64 	%fd39, [%rd32+8];
	fma.rn.f64 	%fd40, %fd38, %fd39, %fd37;
	st.global.f64 	[%rd3], %fd40;
	ld.global.f64 	%fd41, [%rd20+16];
	ld.global.f64 	%fd42, [%rd32+16];
	fma.rn.f64 	%fd43, %fd41, %fd42, %fd40;
	st.global.f64 	[%rd3], %fd43;
	ld.global.f64 	%fd44, [%rd20+24];
	ld.global.f64 	%fd45, [%rd32+24];
	fma.rn.f64 	%fd46, %fd44, %fd45, %fd43;
	st.global.f64 	[%rd3], %fd46;
	ld.global.f64 	%fd47, [%rd20+32];
	ld.global.f64 	%fd48, [%rd32+32];
	fma.rn.f64 	%fd49, %fd47, %fd48, %fd46;
	st.global.f64 	[%rd3], %fd49;
	ld.global.f64 	%fd50, [%rd20+40];
	ld.global.f64 	%fd51, [%rd32+40];
	fma.rn.f64 	%fd52, %fd50, %fd51, %fd49;
	st.global.f64 	[%rd3], %fd52;
	ld.global.f64 	%fd53, [%rd20+48];
	ld.global.f64 	%fd54, [%rd32+48];
	fma.rn.f64 	%fd55, %fd53, %fd54, %fd52;
	st.global.f64 	[%rd3], %fd55;
	ld.global.f64 	%fd56, [%rd20+56];
	ld.global.f64 	%fd57, [%rd32+56];
	fma.rn.f64 	%fd95, %fd56, %fd57, %fd55;
	st.global.f64 	[%rd3], %fd95;
	add.s32 	%r32, %r32, 16;
	add.s32 	%r31, %r31, 16;
	add.s64 	%rd32, %rd32, 128;
	setp.ne.s32 	%p4, %r32, 0;
	@%p4 bra 	$L__BB3_4;
$L__BB3_5:
	setp.eq.s32 	%p5, %r3, 0;
	@%p5 bra 	$L__BB3_14;
	and.b32  	%r11, %r23, 7;
	setp.lt.u32 	%p6, %r3, 8;
	@%p6 bra 	$L__BB3_8;
	add.s32 	%r29, %r34, %r2;
	mul.wide.s32 	%rd21, %r29, 8;
	add.s64 	%rd22, %rd2, %rd21;
	ld.global.f64 	%fd58, [%rd22];
	mul.wide.u32 	%rd23, %r34, 8;
	add.s64 	%rd24, %rd1, %rd23;
	ld.global.f64 	%fd59, [%rd24];
	fma.rn.f64 	%fd60, %fd58, %fd59, %fd95;
	st.global.f64 	[%rd3], %fd60;
	ld.global.f64 	%fd61, [%rd22+8];
	ld.global.f64 	%fd62, [%rd24+8];
	fma.rn.f64 	%fd63, %fd61, %fd62, %fd60;
	st.global.f64 	[%rd3], %fd63;
	ld.global.f64 	%fd64, [%rd22+16];
	ld.global.f64 	%fd65, [%rd24+16];
	fma.rn.f64 	%fd66, %fd64, %fd65, %fd63;
	st.global.f64 	[%rd3], %fd66;
	ld.global.f64 	%fd67, [%rd22+24];
	ld.global.f64 	%fd68, [%rd24+24];
	fma.rn.f64 	%fd69, %fd67, %fd68, %fd66;
	st.global.f64 	[%rd3], %fd69;
	ld.global.f64 	%fd70, [%rd22+32];
	ld.global.f64 	%fd71, [%rd24+32];
	fma.rn.f64 	%fd72, %fd70, %fd71, %fd69;
	st.global.f64 	[%rd3], %fd72;
	ld.global.f64 	%fd73, [%rd22+40];
	ld.global.f64 	%fd74, [%rd24+40];
	fma.rn.f64 	%fd75, %fd73, %fd74, %fd72;
	st.global.f64 	[%rd3], %fd75;
	ld.global.f64 	%fd76, [%rd22+48];
	ld.global.f64 	%fd77, [%rd24+48];
	fma.rn.f64 	%fd78, %fd76, %fd77, %fd75;
	st.global.f64 	[%rd3], %fd78;
	ld.global.f64 	%fd79, [%rd22+56];
	ld.global.f64 	%fd80, [%rd24+56];
	fma.rn.f64 	%fd95, %fd79, %fd80, %fd78;
	st.global.f64 	[%rd3], %fd95;
	add.s32 	%r34, %r34, 8;
$L__BB3_8:
	setp.eq.s32 	%p7, %r11, 0;
	@%p7 bra 	$L__BB3_14;
	and.b32  	%r14, %r23, 3;
	setp.lt.u32 	%p8, %r11, 4;
	@%p8 bra 	$L__BB3_11;
	add.s32 	%r30, %r34, %r2;
	mul.wide.s32 	%rd25, %r30, 8;
	add.s64 	%rd26, %rd2, %rd25;
	ld.global.f64 	%fd81, [%rd26];
	mul.wide.u32 	%rd27, %r34, 8;
	add.s64 	%rd28, %rd1, %rd27;
	ld.global.f64 	%fd82, [%rd28];
	fma.rn.f64 	%fd83, %fd81, %fd82, %fd95;
	st.global.f64 	[%rd3], %fd83;
	ld.global.f64 	%fd84, [%rd26+8];
	ld.global.f64 	%fd85, [%rd28+8];
	fma.rn.f64 	%fd86, %fd84, %fd85, %fd83;
	st.global.f64 	[%rd3], %fd86;
	ld.global.f64 	%fd87, [%rd26+16];
	ld.global.f64 	%fd88, [%rd28+16];
	fma.rn.f64 	%fd89, %fd87, %fd88, %fd86;
	st.global.f64 	[%rd3], %fd89;
	ld.global.f64 	%fd90, [%rd26+24];
	ld.global.f64 	%fd91, [%rd28+24];
	fma.rn.f64 	%fd95, %fd90, %fd91, %fd89;
	st.global.f64 	[%rd3], %fd95;
	add.s32 	%r34, %r34, 4;
$L__BB3_11:
	setp.eq.s32 	%p9, %r14, 0;
	@%p9 bra 	$L__BB3_14;
	mul.wide.u32 	%rd29, %r34, 8;
	add.s64 	%rd33, %rd1, %rd29;
	add.s32 	%r37, %r34, %r2;
	neg.s32 	%r36, %r14;
$L__BB3_13:
	.pragma "nounroll";
	mul.wide.s32 	%rd30, %r37, 8;
	add.s64 	%rd31, %rd2, %rd30;
	ld.global.f64 	%fd92, [%rd31];
	ld.global.f64 	%fd93, [%rd33];
	fma.rn.f64 	%fd95, %fd92, %fd93, %fd95;
	st.global.f64 	[%rd3], %fd95;
	add.s64 	%rd33, %rd33, 8;
	add.s32 	%r37, %r37, 1;
	add.s32 	%r36, %r36, 1;
	setp.ne.s32 	%p10, %r36, 0;
	@%p10 bra 	$L__BB3_13;
$L__BB3_14:
	ret;

}
	// .globl	_Z30compute_output_gradient_kernelPdS_S_i
.visible .entry _Z30compute_output_gradient_kernelPdS_S_i(
	.param .u64 .ptr .align 1 _Z30compute_output_gradient_kernelPdS_S_i_param_0,
	.param .u64 .ptr .align 1 _Z30compute_output_gradient_kernelPdS_S_i_param_1,
	.param .u64 .ptr .align 1 _Z30compute_output_gradient_kernelPdS_S_i_param_2,
	.param .u32 _Z30compute_output_gradient_kernelPdS_S_i_param_3
)
{
	.reg .pred 	%p<2>;
	.reg .b32 	%r<6>;
	.reg .b64 	%rd<11>;
	.reg .b64 	%fd<4>;

	ld.param.u64 	%rd1, [_Z30compute_output_gradient_kernelPdS_S_i_param_0];
	ld.param.u64 	%rd2, [_Z30compute_output_gradient_kernelPdS_S_i_param_1];
	ld.param.u64 	%rd3, [_Z30compute_output_gradient_kernelPdS_S_i_param_2];
	ld.param.u32 	%r2, [_Z30compute_output_gradient_kernelPdS_S_i_param_3];
	mov.u32 	%r3, %ctaid.x;
	mov.u32 	%r4, %ntid.x;
	mov.u32 	%r5, %tid.x;
	mad.lo.s32 	%r1, %r3, %r4, %r5;
	setp.ge.s32 	%p1, %r1, %r2;
	@%p1 bra 	$L__BB4_2;
	cvta.to.global.u64 	%rd4, %rd1;
	cvta.to.global.u64 	%rd5, %rd2;
	cvta.to.global.u64 	%rd6, %rd3;
	mul.wide.s32 	%rd7, %r1, 8;
	add.s64 	%rd8, %rd4, %rd7;
	ld.global.f64 	%fd1, [%rd8];
	add.s64 	%rd9, %rd5, %rd7;
	ld.global.f64 	%fd2, [%rd9];
	sub.f64 	%fd3, %fd1, %fd2;
	add.s64 	%rd10, %rd6, %rd7;
	st.global.f64 	[%rd10], %fd3;
$L__BB4_2:
	ret;

}
	// .globl	_Z30compute_hidden_gradient_kernelPdS_S_S_ii
.visible .entry _Z30compute_hidden_gradient_kernelPdS_S_S_ii(
	.param .u64 .ptr .align 1 _Z30compute_hidden_gradient_kernelPdS_S_S_ii_param_0,
	.param .u64 .ptr .align 1 _Z30compute_hidden_gradient_kernelPdS_S_S_ii_param_1,
	.param .u64 .ptr .align 1 _Z30compute_hidden_gradient_kernelPdS_S_S_ii_param_2,
	.param .u64 .ptr .align 1 _Z30compute_hidden_gradient_kernelPdS_S_S_ii_param_3,
	.param .u32 _Z30compute_hidden_gradient_kernelPdS_S_S_ii_param_4,
	.param .u32 _Z30compute_hidden_gradient_kernelPdS_S_S_ii_param_5
)
{
	.reg .pred 	%p<12>;
	.reg .b32 	%r<31>;
	.reg .b64 	%rd<46>;
	.reg .b64 	%fd<62>;

	ld.param.u64 	%rd9, [_Z30compute_hidden_gradient_kernelPdS_S_S_ii_param_0];
	ld.param.u64 	%rd10, [_Z30compute_hidden_gradient_kernelPdS_S_S_ii_param_1];
	ld.param.u64 	%rd7, [_Z30compute_hidden_gradient_kernelPdS_S_S_ii_param_2];
	ld.param.u64 	%rd8, [_Z30compute_hidden_gradient_kernelPdS_S_S_ii_param_3];
	ld.param.u32 	%r16, [_Z30compute_hidden_gradient_kernelPdS_S_S_ii_param_4];
	ld.param.u32 	%r17, [_Z30compute_hidden_gradient_kernelPdS_S_S_ii_param_5];
	cvta.to.global.u64 	%rd1, %rd10;
	cvta.to.global.u64 	%rd2, %rd9;
	mov.u32 	%r18, %ctaid.x;
	mov.u32 	%r19, %ntid.x;
	mov.u32 	%r20, %tid.x;
	mad.lo.s32 	%r1, %r18, %r19, %r20;
	setp.ge.s32 	%p1, %r1, %r16;
	@%p1 bra 	$L__BB5_14;
	cvta.to.global.u64 	%rd11, %rd8;
	mul.wide.s32 	%rd12, %r1, 8;
	add.s64 	%rd3, %rd11, %rd12;
	mov.b64 	%rd13, 0;
	st.global.u64 	[%rd3], %rd13;
	setp.lt.s32 	%p2, %r17, 1;
	mov.f64 	%fd61, 0d0000000000000000;
	@%p2 bra 	$L__BB5_13;
	and.b32  	%r2, %r17, 7;
	setp.lt.u32 	%p3, %r17, 8;
	mov.b32 	%r29, 0;
	mov.f64 	%fd61, 0d0000000000000000;
	@%p3 bra 	$L__BB5_5;
	and.b32  	%r29, %r17, 2147483640;
	neg.s32 	%r27, %r29;
	shl.b32 	%r5, %r16, 3;
	add.s64 	%rd45, %rd1, 32;
	mov.f64 	%fd61, 0d0000000000000000;
	mul.wide.s32 	%rd16, %r16, 8;
	mov.u32 	%r26, %r1;
$L__BB5_4:
	.pragma "nounroll";
	mul.wide.s32 	%rd14, %r26, 8;
	add.s64 	%rd15, %rd2, %rd14;
	ld.global.f64 	%fd13, [%rd15];
	ld.global.f64 	%fd14, [%rd45+-32];
	fma.rn.f64 	%fd15, %fd13, %fd14, %fd61;
	st.global.f64 	[%rd3], %fd15;
	add.s64 	%rd17, %rd15, %rd16;
	ld.global.f64 	%fd16, [%rd17];
	ld.global.f64 	%fd17, [%rd45+-24];
	fma.rn.f64 	%fd18, %fd16, %fd17, %fd15;
	st.global.f64 	[%rd3], %fd18;
	add.s64 	%rd18, %rd17, %rd16;
	ld.global.f64 	%fd19, [%rd18];
	ld.global.f64 	%fd20, [%rd45+-16];
	fma.rn.f64 	%fd21, %fd19, %fd20, %fd18;
	st.global.f64 	[%rd3], %fd21;
	add.s64 	%rd19, %rd18, %rd16;
	ld.global.f64 	%fd22, [%rd19];
	ld.global.f64 	%fd23, [%rd45+-8];
	fma.rn.f64 	%fd24, %fd22, %fd23, %fd21;
	st.global.f64 	[%rd3], %fd24;
	add.s64 	%rd20, %rd19, %rd16;
	ld.global.f64 	%fd25, [%rd20];
	ld.global.f64 	%fd26, [%rd45];
	fma.rn.f64 	%fd27, %fd25, %fd26, %fd24;
	st.global.f64 	[%rd3], %fd27;
	add.s64 	%rd21, %rd20, %rd16;
	ld.global.f64 	%fd28, [%rd21];
	ld.global.f64 	%fd29, [%rd45+8];
	fma.rn.f64 	%fd30, %fd28, %fd29, %fd27;
	st.global.f64 	[%rd3], %fd30;
	add.s64 	%rd22, %rd21, %rd16;
	ld.global.f64 	%fd31, [%rd22];
	ld.global.f64 	%fd32, [%rd45+16];
	fma.rn.f64 	%fd33, %fd31, %fd32, %fd30;
	st.global.f64 	[%rd3], %fd33;
	add.s64 	%rd23, %rd22, %rd16;
	ld.global.f64 	%fd34, [%rd23];
	ld.global.f64 	%fd35, [%rd45+24];
	fma.rn.f64 	%fd61, %fd34, %fd35, %fd33;
	st.global.f64 	[%rd3], %fd61;
	add.s32 	%r27, %r27, 8;
	add.s32 	%r26, %r26, %r5;
	add.s64 	%rd45, %rd45, 64;
	setp.ne.s32 	%p4, %r27, 0;
	@%p4 bra 	$L__BB5_4;
$L__BB5_5:
	setp.eq.s32 	%p5, %r2, 0;
	@%p5 bra 	$L__BB5_13;
	and.b32  	%r11, %r17, 3;
	setp.lt.u32 	%p6, %r2, 4;
	@%p6 bra 	$L__BB5_8;
	mad.lo.s32 	%r22, %r29, %r16, %r1;
	mul.wide.s32 	%rd24, %r22, 8;
	add.s64 	%rd25, %rd2, %rd24;
	ld.global.f64 	%fd36, [%rd25];
	mul.wide.u32 	%rd26, %r29, 8;
	add.s64 	%rd27, %rd1, %rd26;
	ld.global.f64 	%fd37, [%rd27];
	fma.rn.f64 	%fd38, %fd36, %fd37, %fd61;
	st.global.f64 	[%rd3], %fd38;
	mul.wide.s32 	%rd28, %r16, 8;
	add.s64 	%rd29, %rd25, %rd28;
	ld.global.f64 	%fd39, [%rd29];
	ld.global.f64 	%fd40, [%rd27+8];
	fma.rn.f64 	%fd41, %fd39, %fd40, %fd38;
	st.global.f64 	[%rd3], %fd41;
	add.s64 	%rd30, %rd29, %rd28;
	ld.global.f64 	%fd42, [%rd30];
	ld.global.f64 	%fd43, [%rd27+16];
	fma.rn.f64 	%fd44, %fd42, %fd43, %fd41;
	st.global.f64 	[%rd3], %fd44;
	add.s64 	%rd31, %rd30, %rd28;
	ld.global.f64 	%fd45, [%rd31];
	ld.global.f64 	%fd46, [%rd27+24];
	fma.rn.f64 	%fd61, %fd45, %fd46, %fd44;
	st.global.f64 	[%rd3], %fd61;
	add.s32 	%r29, %r29, 4;
$L__BB5_8:
	setp.eq.s32 	%p7, %r11, 0;
	@%p7 bra 	$L__BB5_13;
	setp.eq.s32 	%p8, %r11, 1;
	@%p8 bra 	$L__BB5_11;
	mad.lo.s32 	%r23, %r29, %r16, %r1;
	mul.wide.s32 	%rd32, %r23, 8;
	add.s64 	%rd33, %rd2, %rd32;
	ld.global.f64 	%fd47, [%rd33];
	mul.wide.u32 	%rd34, %r29, 8;
	add.s64 	%rd35, %rd1, %rd34;
	ld.global.f64 	%fd48, [%rd35];
	fma.rn.f64 	%fd49, %fd47, %fd48, %fd61;
	st.global.f64 	[%rd3], %fd49;
	mul.wide.s32 	%rd36, %r16, 8;
	add.s64 	%rd37, %rd33, %rd36;
	ld.global.f64 	%fd50, [%rd37];
	ld.global.f64 	%fd51, [%rd35+8];
	fma.rn.f64 	%fd61, %fd50, %fd51, %fd49;
	st.global.f64 	[%rd3], %fd61;
	add.s32 	%r29, %r29, 2;
$L__BB5_11:
	and.b32  	%r24, %r17, 1;
	setp.eq.b32 	%p9, %r24, 1;
	not.pred 	%p10, %p9;
	@%p10 bra 	$L__BB5_13;
	mad.lo.s32 	%r25, %r29, %r16, %r1;
	mul.wide.s32 	%rd38, %r25, 8;
	add.s64 	%rd39, %rd2, %rd38;
	ld.global.f64 	%fd52, [%rd39];
	mul.wide.u32 	%rd40, %r29, 8;
	add.s64 	%rd41, %rd1, %rd40;
	ld.global.f64 	%fd53, [%rd41];
	fma.rn.f64 	%fd61, %fd52, %fd53, %fd61;
	st.global.f64 	[%rd3], %fd61;
$L__BB5_13:
	cvta.to.global.u64 	%rd42, %rd7;
	add.s64 	%rd44, %rd42, %rd12;
	ld.global.f64 	%fd54, [%rd44];
	setp.gt.f64 	%p11, %fd54, 0d0000000000000000;
	selp.f64 	%fd55, 0d3FF0000000000000, 0d0000000000000000, %p11;
	mul.f64 	%fd56, %fd61, %fd55;
	st.global.f64 	[%rd3], %fd56;
$L__BB5_14:
	ret;

}
	// .globl	_Z28update_output_weights_kernelPdS_S_iid
.visible .entry _Z28update_output_weights_kernelPdS_S_iid(
	.param .u64 .ptr .align 1 _Z28update_output_weights_kernelPdS_S_iid_param_0,
	.param .u64 .ptr .align 1 _Z28update_output_weights_kernelPdS_S_iid_param_1,
	.param .u64 .ptr .align 1 _Z28update_output_weights_kernelPdS_S_iid_param_2,
	.param .u32 _Z28update_output_weights_kernelPdS_S_iid_param_3,
	.param .u32 _Z28update_output_weights_kernelPdS_S_iid_param_4,
	.param .f64 _Z28update_output_weights_kernelPdS_S_iid_param_5
)
{
	.reg .pred 	%p<4>;
	.reg .b32 	%r<14>;
	.reg .b64 	%rd<13>;
	.reg .b64 	%fd<8>;

	ld.param.u64 	%rd1, [_Z28update_output_weights_kernelPdS_S_iid_param_0];
	ld.param.u64 	%rd2, [_Z28update_output_weights_kernelPdS_S_iid_param_1];
	ld.param.u64 	%rd3, [_Z28update_output_weights_kernelPdS_S_iid_param_2];
	ld.param.u32 	%r4, [_Z28update_output_weights_kernelPdS_S_iid_param_3];
	ld.param.u32 	%r5, [_Z28update_output_weights_kernelPdS_S_iid_param_4];
	ld.param.f64 	%fd1, [_Z28update_output_weights_kernelPdS_S_iid_param_5];
	mov.u32 	%r6, %ctaid.x;
	mov.u32 	%r7, %ntid.x;
	mov.u32 	%r8, %tid.x;
	mad.lo.s32 	%r1, %r6, %r7, %r8;
	mov.u32 	%r9, %ctaid.y;
	mov.u32 	%r10, %ntid.y;
	mov.u32 	%r11, %tid.y;
	mad.lo.s32 	%r12, %r9, %r10, %r11;
	setp.ge.s32 	%p1, %r1, %r4;
	setp.ge.s32 	%p2, %r12, %r5;
	or.pred  	%p3, %p1, %p2;
	@%p3 bra 	$L__BB6_2;
	cvta.to.global.u64 	%rd4, %rd2;
	cvta.to.global.u64 	%rd5, %rd3;
	cvta.to.global.u64 	%rd6, %rd1;
	mul.wide.s32 	%rd7, %r1, 8;
	add.s64 	%rd8, %rd4, %rd7;
	ld.global.f64 	%fd2, [%rd8];
	mul.f64 	%fd3, %fd1, %fd2;
	mul.wide.u32 	%rd9, %r12, 8;
	add.s64 	%rd10, %rd5, %rd9;
	ld.global.f64 	%fd4, [%rd10];
	mul.f64 	%fd5, %fd3, %fd4;
	mad.lo.s32 	%r13, %r5, %r1, %r12;
	mul.wide.s32 	%rd11, %r13, 8;
	add.s64 	%rd12, %rd6, %rd11;
	ld.global.f64 	%fd6, [%rd12];
	sub.f64 	%fd7, %fd6, %fd5;
	st.global.f64 	[%rd12], %fd7;
$L__BB6_2:
	ret;

}
	// .globl	_Z28update_hidden_weights_kernelPdS_S_iid
.visible .entry _Z28update_hidden_weights_kernelPdS_S_iid(
	.param .u64 .ptr .align 1 _Z28update_hidden_weights_kernelPdS_S_iid_param_0,
	.param .u64 .ptr .align 1 _Z28update_hidden_weights_kernelPdS_S_iid_param_1,
	.param .u64 .ptr .align 1 _Z28update_hidden_weights_kernelPdS_S_iid_param_2,
	.param .u32 _Z28update_hidden_weights_kernelPdS_S_iid_param_3,
	.param .u32 _Z28update_hidden_weights_kernelPdS_S_iid_param_4,
	.param .f64 _Z28update_hidden_weights_kernelPdS_S_iid_param_5
)
{
	.reg .pred 	%p<4>;
	.reg .b32 	%r<14>;
	.reg .b64 	%rd<13>;
	.reg .b64 	%fd<8>;

	ld.param.u64 	%rd1, [_Z28update_hidden_weights_kernelPdS_S_iid_param_0];
	ld.param.u64 	%rd2, [_Z28update_hidden_weights_kernelPdS_S_iid_param_1];
	ld.param.u64 	%rd3, [_Z28update_hidden_weights_kernelPdS_S_iid_param_2];
	ld.param.u32 	%r4, [_Z28update_hidden_weights_kernelPdS_S_iid_param_3];
	ld.param.u32 	%r5, [_Z28update_hidden_weights_kernelPdS_S_iid_param_4];
	ld.param.f64 	%fd1, [_Z28update_hidden_weights_kernelPdS_S_iid_param_5];
	mov.u32 	%r6, %ctaid.x;
	mov.u32 	%r7, %ntid.x;
	mov.u32 	%r8, %tid.x;
	mad.lo.s32 	%r1, %r6, %r7, %r8;
	mov.u32 	%r9, %ctaid.y;
	mov.u32 	%r10, %ntid.y;
	mov.u32 	%r11, %tid.y;
	mad.lo.s32 	%r12, %r9, %r10, %r11;
	setp.ge.s32 	%p1, %r1, %r4;
	setp.ge.s32 	%p2, %r12, %r5;
	or.pred  	%p3, %p1, %p2;
	@%p3 bra 	$L__BB7_2;
	cvta.to.global.u64 	%rd4, %rd2;
	cvta.to.global.u64 	%rd5, %rd3;
	cvta.to.global.u64 	%rd6, %rd1;
	mul.wide.s32 	%rd7, %r1, 8;
	add.s64 	%rd8, %rd4, %rd7;
	ld.global.f64 	%fd2, [%rd8];
	mul.f64 	%fd3, %fd1, %fd2;
	mul.wide.u32 	%rd9, %r12, 8;
	add.s64 	%rd10, %rd5, %rd9;
	ld.global.f64 	%fd4, [%rd10];
	mul.f64 	%fd5, %fd3, %fd4;
	mad.lo.s32 	%r13, %r5, %r1, %r12;
	mul.wide.s32 	%rd11, %r13, 8;
	add.s64 	%rd12, %rd6, %rd11;
	ld.global.f64 	%fd6, [%rd12];
	sub.f64 	%fd7, %fd6, %fd5;
	st.global.f64 	[%rd12], %fd7;
$L__BB7_2:
	ret;

}
	// .globl	_Z25update_output_bias_kernelPdS_id
.visible .entry _Z25update_output_bias_kernelPdS_id(
	.param .u64 .ptr .align 1 _Z25update_output_bias_kernelPdS_id_param_0,
	.param .u64 .ptr .align 1 _Z25update_output_bias_kernelPdS_id_param_1,
	.param .u32 _Z25update_output_bias_kernelPdS_id_param_2,
	.param .f64 _Z25update_output_bias_kernelPdS_id_param_3
)
{
	.reg .pred 	%p<2>;
	.reg .b32 	%r<6>;
	.reg .b64 	%rd<8>;
	.reg .b64 	%fd<6>;

	ld.param.u64 	%rd1, [_Z25update_output_bias_kernelPdS_id_param_0];
	ld.param.u64 	%rd2, [_Z25update_output_bias_kernelPdS_id_param_1];
	ld.param.u32 	%r2, [_Z25update_output_bias_kernelPdS_id_param_2];
	ld.param.f64 	%fd1, [_Z25update_output_bias_kernelPdS_id_param_3];
	mov.u32 	%r3, %ctaid.x;
	mov.u32 	%r4, %ntid.x;
	mov.u32 	%r5, %tid.x;
	mad.lo.s32 	%r1, %r3, %r4, %r5;
	setp.ge.s32 	%p1, %r1, %r2;
	@%p1 bra 	$L__BB8_2;
	cvta.to.global.u64 	%rd3, %rd2;
	cvta.to.global.u64 	%rd4, %rd1;
	mul.wide.s32 	%rd5, %r1, 8;
	add.s64 	%rd6, %rd3, %rd5;
	ld.global.f64 	%fd2, [%rd6];
	mul.f64 	%fd3, %fd1, %fd2;
	add.s64 	%rd7, %rd4, %rd5;
	ld.global.f64 	%fd4, [%rd7];
	sub.f64 	%fd5, %fd4, %fd3;
	st.global.f64 	[%rd7], %fd5;
$L__BB8_2:
	ret;

}
	// .globl	_Z25update_hidden_bias_kernelPdS_id
.visible .entry _Z25update_hidden_bias_kernelPdS_id(
	.param .u64 .ptr .align 1 _Z25update_hidden_bias_kernelPdS_id_param_0,
	.param .u64 .ptr .align 1 _Z25update_hidden_bias_kernelPdS_id_param_1,
	.param .u32 _Z25update_hidden_bias_kernelPdS_id_param_2,
	.param .f64 _Z25update_hidden_bias_kernelPdS_id_param_3
)
{
	.reg .pred 	%p<2>;
	.reg .b32 	%r<6>;
	.reg .b64 	%rd<8>;
	.reg .b64 	%fd<6>;

	ld.param.u64 	%rd1, [_Z25update_hidden_bias_kernelPdS_id_param_0];
	ld.param.u64 	%rd2, [_Z25update_hidden_bias_kernelPdS_id_param_1];
	ld.param.u32 	%r2, [_Z25update_hidden_bias_kernelPdS_id_param_2];
	ld.param.f64 	%fd1, [_Z25update_hidden_bias_kernelPdS_id_param_3];
	mov.u32 	%r3, %ctaid.x;
	mov.u32 	%r4, %ntid.x;
	mov.u32 	%r5, %tid.x;
	mad.lo.s32 	%r1, %r3, %r4, %r5;
	setp.ge.s32 	%p1, %r1, %r2;
	@%p1 bra 	$L__BB9_2;
	cvta.to.global.u64 	%rd3, %rd2;
	cvta.to.global.u64 	%rd4, %rd1;
	mul.wide.s32 	%rd5, %r1, 8;
	add.s64 	%rd6, %rd3, %rd5;
	ld.global.f64 	%fd2, [%rd6];
	mul.f64 	%fd3, %fd1, %fd2;
	add.s64 	%rd7, %rd4, %rd5;
	ld.global.f64 	%fd4, [%rd7];
	sub.f64 	%fd5, %fd4, %fd3;
	st.global.f64 	[%rd7], %fd5;
$L__BB9_2:
	ret;

}


// ===== COMPILED SASS (sm_100) =====

	.target	sm_100

	.elftype	@"ET_EXEC"


//--------------------- .note.nv.tkinfo           --------------------------
	.section	.note.nv.tkinfo,"",@"SHT_NOTE"
	.sectionflags	@"SHF_NOTE_NV_TKINFO"
	.tkinfo
        /*0018*/ 	.word	0x00000002
        /*0030*/ 	.string	""
        /*0030*/ 	.string	"ptxas"
        /*0030*/ 	.string	"Cuda compilation tools, release 13.0, V13.0.88"
        /*0030*/ 	.string	"Build cuda_13.0.r13.0/compiler.36424714_0"
        /*0030*/ 	.string	"-arch sm_100 -m 64 "



//--------------------- .note.nv.cuinfo           --------------------------
	.section	.note.nv.cuinfo,"",@"SHT_NOTE"
	.sectionflags	@"SHF_NOTE_NV_CUINFO"
        /*0018*/ 	.short	0x0002
        /*001a*/ 	.short	0x0064
        /*001c*/ 	.short	0x0082
	.zero		2


//--------------------- .nv.info                  --------------------------
	.section	.nv.info,"",@"SHT_CUDA_INFO"
	.align	4


	//----- nvinfo : EIATTR_REGCOUNT
	.align		4
        /*0000*/ 	.byte	0x04, 0x2f
        /*0002*/ 	.short	(.L_1 - .L_0)
	.align		4
.L_0:
        /*0004*/ 	.word	index@(_Z11relu_kernelPdi)
        /*0008*/ 	.word	0x0000000c


	//----- nvinfo : EIATTR_FRAME_SIZE
	.align		4
.L_1:
        /*000c*/ 	.byte	0x04, 0x11
        /*000e*/ 	.short	(.L_3 - .L_2)
	.align		4
.L_2:
        /*0010*/ 	.word	index@(_Z11relu_kernelPdi)
        /*0014*/ 	.word	0x00000000


	//----- nvinfo : EIATTR_REGCOUNT
	.align		4
.L_3:
        /*0018*/ 	.byte	0x04, 0x2f
        /*001a*/ 	.short	(.L_5 - .L_4)
	.align		4
.L_4:
        /*001c*/ 	.word	index@(_Z14softmax_kernelPdi)
        /*0020*/ 	.word	0x00000020


	//----- nvinfo : EIATTR_FRAME_SIZE
	.align		4
.L_5:
        /*0024*/ 	.byte	0x04, 0x11
        /*0026*/ 	.short	(.L_7 - .L_6)
	.align		4
.L_6:
        /*0028*/ 	.word	index@($__internal_0_$__cuda_sm20_div_rn_f64_full)
        /*002c*/ 	.word	0x00000000


	//----- nvinfo : EIATTR_FRAME_SIZE
	.align		4
.L_7:
        /*0030*/ 	.byte	0x04, 0x11
        /*0032*/ 	.short	(.L_9 - .L_8)
	.align		4
.L_8:
        /*0034*/ 	.word	index@(_Z14softmax_kernelPdi)
        /*0038*/ 	.word	0x00000000


	//----- nvinfo : EIATTR_REGCOUNT
	.align		4
.L_9:
        /*003c*/ 	.byte	0x04, 0x2f
        /*003e*/ 	.short	(.L_11 - .L_10)
	.align		4
.L_10:
        /*0040*/ 	.word	index@(_Z21forward_hidden_kernelPdS_S_S_ii)
        /*0044*/ 	.word	0x0000001a


	//----- nvinfo : EIATTR_FRAME_SIZE
	.align		4
.L_11:
        /*0048*/ 	.byte	0x04, 0x11
        /*004a*/ 	.short	(.L_13 - .L_12)
	.align		4
.L_12:
        /*004c*/ 	.word	index@(_Z21forward_hidden_kernelPdS_S_S_ii)
        /*0050*/ 	.word	0x00000000


	//----- nvinfo : EIATTR_REGCOUNT
	.align		4
.L_13:
        /*0054*/ 	.byte	0x04, 0x2f
        /*0056*/ 	.short	(.L_15 - .L_14)
	.align		4
.L_14:
        /*0058*/ 	.word	index@(_Z21forward_output_kernelPdS_S_S_ii)
        /*005c*/ 	.word	0x0000001a


	//----- nvinfo : EIATTR_FRAME_SIZE
	.align		4
.L_15:
        /*0060*/ 	.byte	0x04, 0x11
        /*0062*/ 	.short	(.L_17 - .L_16)
	.align		4
.L_16:
        /*0064*/ 	.word	index@(_Z21forward_output_kernelPdS_S_S_ii)
        /*0068*/ 	.word	0x00000000


	//----- nvinfo : EIATTR_REGCOUNT
	.align		4
.L_17:
        /*006c*/ 	.byte	0x04, 0x2f
        /*006e*/ 	.short	(.L_19 - .L_18)
	.align		4
.L_18:
        /*0070*/ 	.word	index@(_Z30compute_output_gradient_kernelPdS_S_i)
        /*0074*/ 	.word	0x0000000e


	//----- nvinfo : EIATTR_FRAME_SIZE
	.align		4
.L_19:
        /*0078*/ 	.byte	0x04, 0x11
        /*007a*/ 	.short	(.L_21 - .L_20)
	.align		4
.L_20:
        /*007c*/ 	.word	index@(_Z30compute_output_gradient_kernelPdS_S_i)
        /*0080*/ 	.word	0x00000000


	//----- nvinfo : EIATTR_REGCOUNT
	.align		4
.L_21:
        /*0084*/ 	.byte	0x04, 0x2f
        /*0086*/ 	.short	(.L_23 - .L_22)
	.align		4
.L_22:
        /*0088*/ 	.word	index@(_Z30compute_hidden_gradient_kernelPdS_S_S_ii)
        /*008c*/ 	.word	0x0000001c


	//----- nvinfo : EIATTR_FRAME_SIZE
	.align		4
.L_23:
        /*0090*/ 	.byte	0x04, 0x11
        /*0092*/ 	.short	(.L_25 - .L_24)
	.align		4
.L_24:
        /*0094*/ 	.word	index@(_Z30compute_hidden_gradient_kernelPdS_S_S_ii)
        /*0098*/ 	.word	0x00000000


	//----- nvinfo : EIATTR_REGCOUNT
	.align		4
.L_25:
        /*009c*/ 	.byte	0x04, 0x2f
        /*009e*/ 	.short	(.L_27 - .L_26)
	.align		4
.L_26:
        /*00a0*/ 	.word	index@(_Z28update_output_weights_kernelPdS_S_iid)
        /*00a4*/ 	.word	0x0000000e


	//----- nvinfo : EIATTR_FRAME_SIZE
	.align		4
.L_27:
        /*00a8*/ 	.byte	0x04, 0x11
        /*00aa*/ 	.short	(.L_29 - .L_28)
	.align		4
.L_28:
        /*00ac*/ 	.word	index@(_Z28update_output_weights_kernelPdS_S_iid)
        /*00b0*/ 	.word	0x00000000


	//----- nvinfo : EIATTR_REGCOUNT
	.align		4
.L_29:
        /*00b4*/ 	.byte	0x04, 0x2f
        /*00b6*/ 	.short	(.L_31 - .L_30)
	.align		4
.L_30:
        /*00b8*/ 	.word	index@(_Z28update_hidden_weights_kernelPdS_S_iid)
        /*00bc*/ 	.word	0x0000000e


	//----- nvinfo : EIATTR_FRAME_SIZE
	.align		4
.L_31:
        /*00c0*/ 	.byte	0x04, 0x11
        /*00c2*/ 	.short	(.L_33 - .L_32)
	.align		4
.L_32:
        /*00c4*/ 	.word	index@(_Z28update_hidden_weights_kernelPdS_S_iid)
        /*00c8*/ 	.word	0x00000000


	//----- nvinfo : EIATTR_REGCOUNT
	.align		4
.L_33:
        /*00cc*/ 	.byte	0x04, 0x2f
        /*00ce*/ 	.short	(.L_35 - .L_34)
	.align		4
.L_34:
        /*00d0*/ 	.word	index@(_Z25update_output_bias_kernelPdS_id)
        /*00d4*/ 	.word	0x0000000a


	//----- nvinfo : EIATTR_FRAME_SIZE
	.align		4
.L_35:
        /*00d8*/ 	.byte	0x04, 0x11
        /*00da*/ 	.short	(.L_37 - .L_36)
	.align		4
.L_36:
        /*00dc*/ 	.word	index@(_Z25update_output_bias_kernelPdS_id)
        /*00e0*/ 	.word	0x00000000


	//----- nvinfo : EIATTR_REGCOUNT
	.align		4
.L_37:
        /*00e4*/ 	.byte	0x04, 0x2f
        /*00e6*/ 	.short	(.L_39 - .L_38)
	.align		4
.L_38:
        /*00e8*/ 	.word	index@(_Z25update_hidden_bias_kernelPdS_id)
        /*00ec*/ 	.word	0x0000000a


	//----- nvinfo : EIATTR_FRAME_SIZE
	.align		4
.L_39:
        /*00f0*/ 	.byte	0x04, 0x11
        /*00f2*/ 	.short	(.L_41 - .L_40)
	.align		4
.L_40:
        /*00f4*/ 	.word	index@(_Z25update_hidden_bias_kernelPdS_id)
        /*00f8*/ 	.word	0x00000000


	//----- nvinfo : EIATTR_MIN_STACK_SIZE
	.align		4
.L_41:
        /*00fc*/ 	.byte	0x04, 0x12
        /*00fe*/ 	.short	(.L_43 - .L_42)
	.align		4
.L_42:
        /*0100*/ 	.word	index@(_Z25update_hidden_bias_kernelPdS_id)
        /*0104*/ 	.word	0x00000000


	//----- nvinfo : EIATTR_MIN_STACK_SIZE
	.align		4
.L_43:
        /*0108*/ 	.byte	0x04, 0x12
        /*010a*/ 	.short	(.L_45 - .L_44)
	.align		4
.L_44:
        /*010c*/ 	.word	index@(_Z25update_output_bias_kernelPdS_id)
        /*0110*/ 	.word	0x00000000


	//----- nvinfo : EIATTR_MIN_STACK_SIZE
	.align		4
.L_45:
        /*0114*/ 	.byte	0x04, 0x12
        /*0116*/ 	.short	(.L_47 - .L_46)
	.align		4
.L_46:
        /*0118*/ 	.word	index@(_Z28update_hidden_weights_kernelPdS_S_iid)
        /*011c*/ 	.word	0x00000000


	//----- nvinfo : EIATTR_MIN_STACK_SIZE
	.align		4
.L_47:
        /*0120*/ 	.byte	0x04, 0x12
        /*0122*/ 	.short	(.L_49 - .L_48)
	.align		4
.L_48:
        /*0124*/ 	.word	index@(_Z28update_output_weights_kernelPdS_S_iid)
        /*0128*/ 	.word	0x00000000


	//----- nvinfo : EIATTR_MIN_STACK_SIZE
	.align		4
.L_49:
        /*012c*/ 	.byte	0x04, 0x12
        /*012e*/ 	.short	(.L_51 - .L_50)
	.align		4
.L_50:
        /*0130*/ 	.word	index@(_Z30compute_hidden_gradient_kernelPdS_S_S_ii)
        /*0134*/ 	.word	0x00000000


	//----- nvinfo : EIATTR_MIN_STACK_SIZE
	.align		4
.L_51:
        /*0138*/ 	.byte	0x04, 0x12
        /*013a*/ 	.short	(.L_53 - .L_52)
	.align		4
.L_52:
        /*013c*/ 	.word	index@(_Z30compute_output_gradient_kernelPdS_S_i)
        /*0140*/ 	.word	0x00000000


	//----- nvinfo : EIATTR_MIN_STACK_SIZE
	.align		4
.L_53:
        /*0144*/ 	.byte	0x04, 0x12
        /*0146*/ 	.short	(.L_55 - .L_54)
	.align		4
.L_54:
        /*0148*/ 	.word	index@(_Z21forward_output_kernelPdS_S_S_ii)
        /*014c*/ 	.word	0x00000000


	//----- nvinfo : EIATTR_MIN_STACK_SIZE
	.align		4
.L_55:
        /*0150*/ 	.byte	0x04, 0x12
        /*0152*/ 	.short	(.L_57 - .L_56)
	.align		4
.L_56:
        /*0154*/ 	.word	index@(_Z21forward_hidden_kernelPdS_S_S_ii)
        /*0158*/ 	.word	0x00000000


	//----- nvinfo : EIATTR_MIN_STACK_SIZE
	.align		4
.L_57:
        /*015c*/ 	.byte	0x04, 0x12
        /*015e*/ 	.short	(.L_59 - .L_58)
	.align		4
.L_58:
        /*0160*/ 	.word	index@(_Z14softmax_kernelPdi)
        /*0164*/ 	.word	0x00000000


	//----- nvinfo : EIATTR_MIN_STACK_SIZE
	.align		4
.L_59:
        /*0168*/ 	.byte	0x04, 0x12
        /*016a*/ 	.short	(.L_61 - .L_60)
	.align		4
.L_60:
        /*016c*/ 	.word	index@(_Z11relu_kernelPdi)
        /*0170*/ 	.word	0x00000000
.L_61:


//--------------------- .nv.compat                --------------------------
	.section	.nv.compat,"",@"SHT_CUDA_COMPAT_INFO"
	.align	4
        /*0000*/ 	.byte	0x02, 0x09, 0x00, 0x00, 0x02, 0x02, 0x01, 0x00, 0x02, 0x05, 0x05, 0x00, 0x03, 0x07, 0x01, 0x01
        /*0010*/ 	.byte	0x02, 0x03, 0x00, 0x00, 0x02, 0x06, 0x01, 0x00, 0x04, 0x0b, 0x08, 0x00, 0x01, 0x00, 0x00, 0x00
        /*0020*/ 	.byte	0x00, 0x00, 0x00, 0x00


//--------------------- .nv.info._Z25update_hidden_bias_kernelPdS_id --------------------------
	.section	.nv.info._Z25update_hidden_bias_kernelPdS_id,"",@"SHT_CUDA_INFO"
	.sectionflags	@""
	.align	4


	//----- nvinfo : EIATTR_CUDA_API_VERSION
	.align		4
        /*0000*/ 	.byte	0x04, 0x37
        /*0002*/ 	.short	(.L_63 - .L_62)
.L_62:
        /*0004*/ 	.word	0x00000082


	//----- nvinfo : EIATTR_KPARAM_INFO
	.align		4
.L_63:
        /*0008*/ 	.byte	0x04, 0x17
        /*000a*/ 	.short	(.L_65 - .L_64)
.L_64:
        /*000c*/ 	.word	0x00000000
        /*0010*/ 	.short	0x0003
        /*0012*/ 	.short	0x0018
        /*0014*/ 	.byte	0x00, 0xf0, 0x21, 0x00


	//----- nvinfo : EIATTR_KPARAM_INFO
	.align		4
.L_65:
        /*0018*/ 	.byte	0x04, 0x17
        /*001a*/ 	.short	(.L_67 - .L_66)
.L_66:
        /*001c*/ 	.word	0x00000000
        /*0020*/ 	.short	0x0002
        /*0022*/ 	.short	0x0010
        /*0024*/ 	.byte	0x00, 0xf0, 0x11, 0x00


	//----- nvinfo : EIATTR_KPARAM_INFO
	.align		4
.L_67:
        /*0028*/ 	.byte	0x04, 0x17
        /*002a*/ 	.short	(.L_69 - .L_68)
.L_68:
        /*002c*/ 	.word	0x00000000
        /*0030*/ 	.short	0x0001
        /*0032*/ 	.short	0x0008
        /*0034*/ 	.byte	0x00, 0xf5, 0x21, 0x00


	//----- nvinfo : EIATTR_KPARAM_INFO
	.align		4
.L_69:
        /*0038*/ 	.byte	0x04, 0x17
        /*003a*/ 	.short	(.L_71 - .L_70)
.L_70:
        /*003c*/ 	.word	0x00000000
        /*0040*/ 	.short	0x0000
        /*0042*/ 	.short	0x0000
        /*0044*/ 	.byte	0x00, 0xf5, 0x21, 0x00


	//----- nvinfo : EIATTR_SPARSE_MMA_MASK
	.align		4
.L_71:
        /*0048*/ 	.byte	0x03, 0x50
        /*004a*/ 	.short	0x0000


	//----- nvinfo : EIATTR_MAXREG_COUNT
	.align		4
        /*004c*/ 	.byte	0x03, 0x1b
        /*004e*/ 	.short	0x00ff


	//----- nvinfo : EIATTR_MERCURY_ISA_VERSION
	.align		4
        /*0050*/ 	.byte	0x03, 0x5f
        /*0052*/ 	.short	0x0101


	//----- nvinfo : EIATTR_VRC_CTA_INIT_COUNT
	.align		4
        /*0054*/ 	.byte	0x02, 0x4a
	.zero		1
	.zero		1


	//----- nvinfo : EIATTR_EXIT_INSTR_OFFSETS
	.align		4
        /*0058*/ 	.byte	0x04, 0x1c
        /*005a*/ 	.short	(.L_73 - .L_72)


	//   ....[0]....
.L_72:
        /*005c*/ 	.word	0x00000070


	//   ....[1]....
        /*0060*/ 	.word	0x00000120


	//----- nvinfo : EIATTR_CBANK_PARAM_SIZE
	.align		4
.L_73:
        /*0064*/ 	.byte	0x03, 0x19
        /*0066*/ 	.short	0x0020


	//----- nvinfo : EIATTR_PARAM_CBANK
	.align		4
        /*0068*/ 	.byte	0x04, 0x0a
        /*006a*/ 	.short	(.L_75 - .L_74)
	.align		4
.L_74:
        /*006c*/ 	.word	index@(.nv.constant0._Z25update_hidden_bias_kernelPdS_id)
        /*0070*/ 	.short	0x0380
        /*0072*/ 	.short	0x0020


	//----- nvinfo : EIATTR_SW_WAR
	.align		4
.L_75:
        /*0074*/ 	.byte	0x04, 0x36
        /*0076*/ 	.short	(.L_77 - .L_76)
.L_76:
        /*0078*/ 	.word	0x00000008
.L_77:


//--------------------- .nv.info._Z25update_output_bias_kernelPdS_id --------------------------
	.section	.nv.info._Z25update_output_bias_kernelPdS_id,"",@"SHT_CUDA_INFO"
	.sectionflags	@""
	.align	4


	//----- nvinfo : EIATTR_CUDA_API_VERSION
	.align		4
        /*0000*/ 	.byte	0x04, 0x37
        /*0002*/ 	.short	(.L_79 - .L_78)
.L_78:
        /*0004*/ 	.word	0x00000082


	//----- nvinfo : EIATTR_KPARAM_INFO
	.align		4
.L_79:
        /*0008*/ 	.byte	0x04, 0x17
        /*000a*/ 	.short	(.L_81 - .L_80)
.L_80:
        /*000c*/ 	.word	0x00000000
        /*0010*/ 	.short	0x0003
        /*0012*/ 	.short	0x0018
        /*0014*/ 	.byte	0x00, 0xf0, 0x21, 0x00


	//----- nvinfo : EIATTR_KPARAM_INFO
	.align		4
.L_81:
        /*0018*/ 	.byte	0x04, 0x17
        /*001a*/ 	.short	(.L_83 - .L_82)
.L_82:
        /*001c*/ 	.word	0x00000000
        /*0020*/ 	.short	0x0002
        /*0022*/ 	.short	0x0010
        /*0024*/ 	.byte	0x00, 0xf0, 0x11, 0x00


	//----- nvinfo : EIATTR_KPARAM_INFO
	.align		4
.L_83:
        /*0028*/ 	.byte	0x04, 0x17
        /*002a*/ 	.short	(.L_85 - .L_84)
.L_84:
        /*002c*/ 	.word	0x00000000
        /*0030*/ 	.short	0x0001
        /*0032*/ 	.short	0x0008
        /*0034*/ 	.byte	0x00, 0xf5, 0x21, 0x00


	//----- nvinfo : EIATTR_KPARAM_INFO
	.align		4
.L_85:
        /*0038*/ 	.byte	0x04, 0x17
        /*003a*/ 	.short	(.L_87 - .L_86)
.L_86:
        /*003c*/ 	.word	0x00000000
        /*0040*/ 	.short	0x0000
        /*0042*/ 	.short	0x0000
        /*0044*/ 	.byte	0x00, 0xf5, 0x21, 0x00


	//----- nvinfo : EIATTR_SPARSE_MMA_MASK
	.align		4
.L_87:
        /*0048*/ 	.byte	0x03, 0x50
        /*004a*/ 	.short	0x0000


	//----- nvinfo : EIATTR_MAXREG_COUNT
	.align		4
        /*004c*/ 	.byte	0x03, 0x1b
        /*004e*/ 	.short	0x00ff


	//----- nvinfo : EIATTR_MERCURY_ISA_VERSION
	.align		4
        /*0050*/ 	.byte	0x03, 0x5f
        /*0052*/ 	.short	0x0101


	//----- nvinfo : EIATTR_VRC_CTA_INIT_COUNT
	.align		4
        /*0054*/ 	.byte	0x02, 0x4a
	.zero		1
	.zero		1


	//----- nvinfo : EIATTR_EXIT_INSTR_OFFSETS
	.align		4
        /*0058*/ 	.byte	0x04, 0x1c
        /*005a*/ 	.short	(.L_89 - .L_88)


	//   ....[0]....
.L_88:
        /*005c*/ 	.word	0x00000070


	//   ....[1]....
        /*0060*/ 	.word	0x00000120


	//----- nvinfo : EIATTR_CBANK_PARAM_SIZE
	.align		4
.L_89:
        /*0064*/ 	.byte	0x03, 0x19
        /*0066*/ 	.short	0x0020


	//----- nvinfo : EIATTR_PARAM_CBANK
	.align		4
        /*0068*/ 	.byte	0x04, 0x0a
        /*006a*/ 	.short	(.L_91 - .L_90)
	.align		4
.L_90:
        /*006c*/ 	.word	index@(.nv.constant0._Z25update_output_bias_kernelPdS_id)
        /*0070*/ 	.short	0x0380
        /*0072*/ 	.short	0x0020


	//----- nvinfo : EIATTR_SW_WAR
	.align		4
.L_91:
        /*0074*/ 	.byte	0x04, 0x36
        /*0076*/ 	.short	(.L_93 - .L_92)
.L_92:
        /*0078*/ 	.word	0x00000008
.L_93:


//--------------------- .nv.info._Z28update_hidden_weights_kernelPdS_S_iid --------------------------
	.section	.nv.info._Z28update_hidden_weights_kernelPdS_S_iid,"",@"SHT_CUDA_INFO"
	.sectionflags	@""
	.align	4


	//----- nvinfo : EIATTR_CUDA_API_VERSION
	.align		4
        /*0000*/ 	.byte	0x04, 0x37
        /*0002*/ 	.short	(.L_95 - .L_94)
.L_94:
        /*0004*/ 	.word	0x00000082


	//----- nvinfo : EIATTR_KPARAM_INFO
	.align		4
.L_95:
        /*0008*/ 	.byte	0x04, 0x17
        /*000a*/ 	.short	(.L_97 - .L_96)
.L_96:
        /*000c*/ 	.word	0x00000000
        /*0010*/ 	.short	0x0005
        /*0012*/ 	.short	0x0020
        /*0014*/ 	.byte	0x00, 0xf0, 0x21, 0x00


	//----- nvinfo : EIATTR_KPARAM_INFO
	.align		4
.L_97:
        /*0018*/ 	.byte	0x04, 0x17
        /*001a*/ 	.short	(.L_99 - .L_98)
.L_98:
        /*001c*/ 	.word	0x00000000
        /*0020*/ 	.short	0x0004
        /*0022*/ 	.short	0x001c
        /*0024*/ 	.byte	0x00, 0xf0, 0x11, 0x00


	//----- nvinfo : EIATTR_KPARAM_INFO
	.align		4
.L_99:
        /*0028*/ 	.byte	0x04, 0x17
        /*002a*/ 	.short	(.L_101 - .L_100)
.L_100:
        /*002c*/ 	.word	0x00000000
        /*0030*/ 	.short	0x0003
        /*0032*/ 	.short	0x0018
        /*0034*/ 	.byte	0x00, 0xf0, 0x11, 0x00


	//----- nvinfo : EIATTR_KPARAM_INFO
	.align		4
.L_101:
        /*0038*/ 	.byte	0x04, 0x17
        /*003a*/ 	.short	(.L_103 - .L_102)
.L_102:
        /*003c*/ 	.word	0x00000000
        /*0040*/ 	.short	0x0002
        /*0042*/ 	.short	0x0010
        /*0044*/ 	.byte	0x00, 0xf5, 0x21, 0x00


	//----- nvinfo : EIATTR_KPARAM_INFO
	.align		4
.L_103:
        /*0048*/ 	.byte	0x04, 0x17
        /*004a*/ 	.short	(.L_105 - .L_104)
.L_104:
        /*004c*/ 	.word	0x00000000
        /*0050*/ 	.short	0x0001
        /*0052*/ 	.short	0x0008
        /*0054*/ 	.byte	0x00, 0xf5, 0x21, 0x00


	//----- nvinfo : EIATTR_KPARAM_INFO
	.align		4
.L_105:
        /*0058*/ 	.byte	0x04, 0x17
        /*005a*/ 	.short	(.L_107 - .L_106)
.L_106:
        /*005c*/ 	.word	0x00000000
        /*0060*/ 	.short	0x0000
        /*0062*/ 	.short	0x0000
        /*0064*/ 	.byte	0x00, 0xf5, 0x21, 0x00


	//----- nvinfo : EIATTR_SPARSE_MMA_MASK
	.align		4
.L_107:
        /*0068*/ 	.byte	0x03, 0x50
        /*006a*/ 	.short	0x0000


	//----- nvinfo : EIATTR_MAXREG_COUNT
	.align		4
        /*006c*/ 	.byte	0x03, 0x1b
        /*006e*/ 	.short	0x00ff


	//----- nvinfo : EIATTR_MERCURY_ISA_VERSION
	.align		4
        /*0070*/ 	.byte	0x03, 0x5f
        /*0072*/ 	.short	0x0101


	//----- nvinfo : EIATTR_VRC_CTA_INIT_COUNT
	.align		4
        /*0074*/ 	.byte	0x02, 0x4a
	.zero		1
	.zero		1


	//----- nvinfo : EIATTR_EXIT_INSTR_OFFSETS
	.align		4
        /*0078*/ 	.byte	0x04, 0x1c
        /*007a*/ 	.short	(.L_109 - .L_108)


	//   ....[0]....
.L_108:
        /*007c*/ 	.word	0x000000c0


	//   ....[1]....
        /*0080*/ 	.word	0x000001c0


	//----- nvinfo : EIATTR_CBANK_PARAM_SIZE
	.align		4
.L_109:
        /*0084*/ 	.byte	0x03, 0x19
        /*0086*/ 	.short	0x0028


	//----- nvinfo : EIATTR_PARAM_CBANK
	.align		4
        /*0088*/ 	.byte	0x04, 0x0a
        /*008a*/ 	.short	(.L_111 - .L_110)
	.align		4
.L_110:
        /*008c*/ 	.word	index@(.nv.constant0._Z28update_hidden_weights_kernelPdS_S_iid)
        /*0090*/ 	.short	0x0380
        /*0092*/ 	.short	0x0028


	//----- nvinfo : EIATTR_SW_WAR
	.align		4
.L_111:
        /*0094*/ 	.byte	0x04, 0x36
        /*0096*/ 	.short	(.L_113 - .L_112)
.L_112:
        /*0098*/ 	.word	0x00000008
.L_113:


//--------------------- .nv.info._Z28update_output_weights_kernelPdS_S_iid --------------------------
	.section	.nv.info._Z28update_output_weights_kernelPdS_S_iid,"",@"SHT_CUDA_INFO"
	.sectionflags	@""
	.align	4


	//----- nvinfo : EIATTR_CUDA_API_VERSION
	.align		4
        /*0000*/ 	.byte	0x04, 0x37
        /*0002*/ 	.short	(.L_115 - .L_114)
.L_114:
        /*0004*/ 	.word	0x00000082


	//----- nvinfo : EIATTR_KPARAM_INFO
	.align		4
.L_115:
        /*0008*/ 	.byte	0x04, 0x17
        /*000a*/ 	.short	(.L_117 - .L_116)
.L_116:
        /*000c*/ 	.word	0x00000000
        /*0010*/ 	.short	0x0005
        /*0012*/ 	.short	0x0020
        /*0014*/ 	.byte	0x00, 0xf0, 0x21, 0x00


	//----- nvinfo : EIATTR_KPARAM_INFO
	.align		4
.L_117:
        /*0018*/ 	.byte	0x04, 0x17
        /*001a*/ 	.short	(.L_119 - .L_118)
.L_118:
        /*001c*/ 	.word	0x00000000
        /*0020*/ 	.short	0x0004
        /*0022*/ 	.short	0x001c
        /*0024*/ 	.byte	0x00, 0xf0, 0x11, 0x00


	//----- nvinfo : EIATTR_KPARAM_INFO
	.align		4
.L_119:
        /*0028*/ 	.byte	0x04, 0x17
        /*002a*/ 	.short	(.L_121 - .L_120)
.L_120:
        /*002c*/ 	.word	0x00000000
        /*0030*/ 	.short	0x0003
        /*0032*/ 	.short	0x0018
        /*0034*/ 	.byte	0x00, 0xf0, 0x11, 0x00


	//----- nvinfo : EIATTR_KPARAM_INFO
	.align		4
.L_121:
        /*0038*/ 	.byte	0x04, 0x17
        /*003a*/ 	.short	(.L_123 - .L_122)
.L_122:
        /*003c*/ 	.word	0x00000000
        /*0040*/ 	.short	0x0002
        /*0042*/ 	.short	0x0010
        /*0044*/ 	.byte	0x00, 0xf5, 0x21, 0x00


	//----- nvinfo : EIATTR_KPARAM_INFO
	.align		4
.L_123:
        /*0048*/ 	.byte	0x04, 0x17
        /*004a*/ 	.short	(.L_125 - .L_124)
.L_124:
        /*004c*/ 	.word	0x00000000
        /*0050*/ 	.short	0x0001
        /*0052*/ 	.short	0x0008
        /*0054*/ 	.byte	0x00, 0xf5, 0x21, 0x00


	//----- nvinfo : EIATTR_KPARAM_INFO
	.align		4
.L_125:
        /*0058*/ 	.byte	0x04, 0x17
        /*005a*/ 	.short	(.L_127 - .L_126)
.L_126:
        /*005c*/ 	.word	0x00000000
        /*0060*/ 	.short	0x0000
        /*0062*/ 	.short	0x0000
        /*0064*/ 	.byte	0x00, 0xf5, 0x21, 0x00


	//----- nvinfo : EIATTR_SPARSE_MMA_MASK
	.align		4
.L_127:
        /*0068*/ 	.byte	0x03, 0x50
        /*006a*/ 	.short	0x0000


	//----- nvinfo : EIATTR_MAXREG_COUNT
	.align		4
        /*006c*/ 	.byte	0x03, 0x1b
        /*006e*/ 	.short	0x00ff


	//----- nvinfo : EIATTR_MERCURY_ISA_VERSION
	.align		4
        /*0070*/ 	.byte	0x03, 0x5f
        /*0072*/ 	.short	0x0101


	//----- nvinfo : EIATTR_VRC_CTA_INIT_COUNT
	.align		4
        /*0074*/ 	.byte	0x02, 0x4a
	.zero		1
	.zero		1


	//----- nvinfo : EIATTR_EXIT_INSTR_OFFSETS
	.align		4
        /*0078*/ 	.byte	0x04, 0x1c
        /*007a*/ 	.short	(.L_129 - .L_128)


	//   ....[0]....
.L_128:
        /*007c*/ 	.word	0x000000c0


	//   ....[1]....
        /*0080*/ 	.word	0x000001c0


	//----- nvinfo : EIATTR_CBANK_PARAM_SIZE
	.align		4
.L_129:
        /*0084*/ 	.byte	0x03, 0x19
        /*0086*/ 	.short	0x0028


	//----- nvinfo : EIATTR_PARAM_CBANK
	.align		4
        /*0088*/ 	.byte	0x04, 0x0a
        /*008a*/ 	.short	(.L_131 - .L_130)
	.align		4
.L_130:
        /*008c*/ 	.word	index@(.nv.constant0._Z28update_output_weights_kernelPdS_S_iid)
        /*0090*/ 	.short	0x0380
        /*0092*/ 	.short	0x0028


	//----- nvinfo : EIATTR_SW_WAR
	.align		4
.L_131:
        /*0094*/ 	.byte	0x04, 0x36
        /*0096*/ 	.short	(.L_133 - .L_132)
.L_132:
        /*0098*/ 	.word	0x00000008
.L_133:


//--------------------- .nv.info._Z30compute_hidden_gradient_kernelPdS_S_S_ii --------------------------
	.section	.nv.info._Z30compute_hidden_gradient_kernelPdS_S_S_ii,"",@"SHT_CUDA_INFO"
	.sectionflags	@""
	.align	4


	//----- nvinfo : EIATTR_CUDA_API_VERSION
	.align		4
        /*0000*/ 	.byte	0x04, 0x37
        /*0002*/ 	.short	(.L_135 - .L_134)
.L_134:
        /*0004*/ 	.word	0x00000082


	//----- nvinfo : EIATTR_KPARAM_INFO
	.align		4
.L_135:
        /*0008*/ 	.byte	0x04, 0x17
        /*000a*/ 	.short	(.L_137 - .L_136)
.L_136:
        /*000c*/ 	.word	0x00000000
        /*0010*/ 	.short	0x0005
        /*0012*/ 	.short	0x0024
        /*0014*/ 	.byte	0x00, 0xf0, 0x11, 0x00


	//----- nvinfo : EIATTR_KPARAM_INFO
	.align		4
.L_137:
        /*0018*/ 	.byte	0x04, 0x17
        /*001a*/ 	.short	(.L_139 - .L_138)
.L_138:
        /*001c*/ 	.word	0x00000000
        /*0020*/ 	.short	0x0004
        /*0022*/ 	.short	0x0020
        /*0024*/ 	.byte	0x00, 0xf0, 0x11, 0x00


	//----- nvinfo : EIATTR_KPARAM_INFO
	.align		4
.L_139:
        /*0028*/ 	.byte	0x04, 0x17
        /*002a*/ 	.short	(.L_141 - .L_140)
.L_140:
        /*002c*/ 	.word	0x00000000
        /*0030*/ 	.short	0x0003
        /*0032*/ 	.short	0x0018
        /*0034*/ 	.byte	0x00, 0xf5, 0x21, 0x00


	//----- nvinfo : EIATTR_KPARAM_INFO
	.align		4
.L_141:
        /*0038*/ 	.byte	0x04, 0x17
        /*003a*/ 	.short	(.L_143 - .L_142)
.L_142:
        /*003c*/ 	.word	0x00000000
        /*0040*/ 	.short	0x0002
        /*0042*/ 	.short	0x0010
        /*0044*/ 	.byte	0x00, 0xf5, 0x21, 0x00


	//----- nvinfo : EIATTR_KPARAM_INFO
	.align		4
.L_143:
        /*0048*/ 	.byte	0x04, 0x17
        /*004a*/ 	.short	(.L_145 - .L_144)
.L_144:
        /*004c*/ 	.word	0x00000000
        /*0050*/ 	.short	0x0001
        /*0052*/ 	.short	0x0008
        /*0054*/ 	.byte	0x00, 0xf5, 0x21, 0x00


	//----- nvinfo : EIATTR_KPARAM_INFO
	.align		4
.L_145:
        /*0058*/ 	.byte	0x04, 0x17
        /*005a*/ 	.short	(.L_147 - .L_146)
.L_146:
        /*005c*/ 	.word	0x00000000
        /*0060*/ 	.short	0x0000
        /*0062*/ 	.short	0x0000
        /*0064*/ 	.byte	0x00, 0xf5, 0x21, 0x00


	//----- nvinfo : EIATTR_SPARSE_MMA_MASK
	.align		4
.L_147:
        /*0068*/ 	.byte	0x03, 0x50
        /*006a*/ 	.short	0x0000


	//----- nvinfo : EIATTR_MAXREG_COUNT
	.align		4
        /*006c*/ 	.byte	0x03, 0x1b
        /*006e*/ 	.short	0x00ff


	//----- nvinfo : EIATTR_MERCURY_ISA_VERSION
	.align		4
        /*0070*/ 	.byte	0x03, 0x5f
        /*0072*/ 	.short	0x0101


	//----- nvinfo : EIATTR_VRC_CTA_INIT_COUNT
	.align		4
        /*0074*/ 	.byte	0x02, 0x4a
	.zero		1
	.zero		1


	//----- nvinfo : EIATTR_EXIT_INSTR_OFFSETS
	.align		4
        /*0078*/ 	.byte	0x04, 0x1c
        /*007a*/ 	.short	(.L_149 - .L_148)


	//   ....[0]....
.L_148:
        /*007c*/ 	.word	0x00000070


	//   ....[1]....
        /*0080*/ 	.word	0x00000920


	//----- nvinfo : EIATTR_CBANK_PARAM_SIZE
	.align		4
.L_149:
        /*0084*/ 	.byte	0x03, 0x19
        /*0086*/ 	.short	0x0028


	//----- nvinfo : EIATTR_PARAM_CBANK
	.align		4
        /*0088*/ 	.byte	0x04, 0x0a
        /*008a*/ 	.short	(.L_151 - .L_150)
	.align		4
.L_150:
        /*008c*/ 	.word	index@(.nv.constant0._Z30compute_hidden_gradient_kernelPdS_S_S_ii)
        /*0090*/ 	.short	0x0380
        /*0092*/ 	.short	0x0028


	//----- nvinfo : EIATTR_SW_WAR
	.align		4
.L_151:
        /*0094*/ 	.byte	0x04, 0x36
        /*0096*/ 	.short	(.L_153 - .L_152)
.L_152:
        /*0098*/ 	.word	0x00000008
.L_153:


//--------------------- .nv.info._Z30compute_output_gradient_kernelPdS_S_i --------------------------
	.section	.nv.info._Z30compute_output_gradient_kernelPdS_S_i,"",@"SHT_CUDA_INFO"
	.sectionflags	@""
	.align	4


	//----- nvinfo : EIATTR_CUDA_API_VERSION
	.align		4
        /*0000*/ 	.byte	0x04, 0x37
        /*0002*/ 	.short	(.L_155 - .L_154)
.L_154:
        /*0004*/ 	.word	0x00000082


	//----- nvinfo : EIATTR_KPARAM_INFO
	.align		4
.L_155:
        /*0008*/ 	.byte	0x04, 0x17
        /*000a*/ 	.short	(.L_157 - .L_156)
.L_156:
        /*000c*/ 	.word	0x00000000
        /*0010*/ 	.short	0x0003
        /*0012*/ 	.short	0x0018
        /*0014*/ 	.byte	0x00, 0xf0, 0x11, 0x00


	//----- nvinfo : EIATTR_KPARAM_INFO
	.align		4
.L_157:
        /*0018*/ 	.byte	0x04, 0x17
        /*001a*/ 	.short	(.L_159 - .L_158)
.L_158:
        /*001c*/ 	.word	0x00000000
        /*0020*/ 	.short	0x0002
        /*0022*/ 	.short	0x0010
        /*0024*/ 	.byte	0x00, 0xf5, 0x21, 0x00


	//----- nvinfo : EIATTR_KPARAM_INFO
	.align		4
.L_159:
        /*0028*/ 	.byte	0x04, 0x17
        /*002a*/ 	.short	(.L_161 - .L_160)
.L_160:
        /*002c*/ 	.word	0x00000000
        /*0030*/ 	.short	0x0001
        /*0032*/ 	.short	0x0008
        /*0034*/ 	.byte	0x00, 0xf5, 0x21, 0x00


	//----- nvinfo : EIATTR_KPARAM_INFO
	.align		4
.L_161:
        /*0038*/ 	.byte	0x04, 0x17
        /*003a*/ 	.short	(.L_163 - .L_162)
.L_162:
        /*003c*/ 	.word	0x00000000
        /*0040*/ 	.short	0x0000
        /*0042*/ 	.short	0x0000
        /*0044*/ 	.byte	0x00, 0xf5, 0x21, 0x00


	//----- nvinfo : EIATTR_SPARSE_MMA_MASK
	.align		4
.L_163:
        /*0048*/ 	.byte	0x03, 0x50
        /*004a*/ 	.short	0x0000


	//----- nvinfo : EIATTR_MAXREG_COUNT
	.align		4
        /*004c*/ 	.byte	0x03, 0x1b
        /*004e*/ 	.short	0x00ff


	//----- nvinfo : EIATTR_MERCURY_ISA_VERSION
	.align		4
        /*0050*/ 	.byte	0x03, 0x5f
        /*0052*/ 	.short	0x0101


	//----- nvinfo : EIATTR_VRC_CTA_INIT_COUNT
	.align		4
        /*0054*/ 	.byte	0x02, 0x4a
	.zero		1
	.zero		1


	//----- nvinfo : EIATTR_EXIT_INSTR_OFFSETS
	.align		4
        /*0058*/ 	.byte	0x04, 0x1c
        /*005a*/ 	.short	(.L_165 - .L_164)


	//   ....[0]....
.L_164:
        /*005c*/ 	.word	0x00000070


	//   ....[1]....
        /*0060*/ 	.word	0x00000130


	//----- nvinfo : EIATTR_CBANK_PARAM_SIZE
	.align		4
.L_165:
        /*0064*/ 	.byte	0x03, 0x19
        /*0066*/ 	.short	0x001c


	//----- nvinfo : EIATTR_PARAM_CBANK
	.align		4
        /*0068*/ 	.byte	0x04, 0x0a
        /*006a*/ 	.short	(.L_167 - .L_166)
	.align		4
.L_166:
        /*006c*/ 	.word	index@(.nv.constant0._Z30compute_output_gradient_kernelPdS_S_i)
        /*0070*/ 	.short	0x0380
        /*0072*/ 	.short	0x001c


	//----- nvinfo : EIATTR_SW_WAR
	.align		4
.L_167:
        /*0074*/ 	.byte	0x04, 0x36
        /*0076*/ 	.short	(.L_169 - .L_168)
.L_168:
        /*0078*/ 	.word	0x00000008
.L_169:


//--------------------- .nv.info._Z21forward_output_kernelPdS_S_S_ii --------------------------
	.section	.nv.info._Z21forward_output_kernelPdS_S_S_ii,"",@"SHT_CUDA_INFO"
	.sectionflags	@""
	.align	4


	//----- nvinfo : EIATTR_CUDA_API_VERSION
	.align		4
        /*0000*/ 	.byte	0x04, 0x37
        /*0002*/ 	.short	(.L_171 - .L_170)
.L_170:
        /*0004*/ 	.word	0x00000082


	//----- nvinfo : EIATTR_KPARAM_INFO
	.align		4
.L_171:
        /*0008*/ 	.byte	0x04, 0x17
        /*000a*/ 	.short	(.L_173 - .L_172)
.L_172:
        /*000c*/ 	.word	0x00000000
        /*0010*/ 	.short	0x0005
        /*0012*/ 	.short	0x0024
        /*0014*/ 	.byte	0x00, 0xf0, 0x11, 0x00


	//----- nvinfo : EIATTR_KPARAM_INFO
	.align		4
.L_173:
        /*0018*/ 	.byte	0x04, 0x17
        /*001a*/ 	.short	(.L_175 - .L_174)
.L_174:
        /*001c*/ 	.word	0x00000000
        /*0020*/ 	.short	0x0004
        /*0022*/ 	.short	0x0020
        /*0024*/ 	.byte	0x00, 0xf0, 0x11, 0x00


	//----- nvinfo : EIATTR_KPARAM_INFO
	.align		4
.L_175:
        /*0028*/ 	.byte	0x04, 0x17
        /*002a*/ 	.short	(.L_177 - .L_176)
.L_176:
        /*002c*/ 	.word	0x00000000
        /*0030*/ 	.short	0x0003
        /*0032*/ 	.short	0x0018
        /*0034*/ 	.byte	0x00, 0xf5, 0x21, 0x00


	//----- nvinfo : EIATTR_KPARAM_INFO
	.align		4
.L_177:
        /*0038*/ 	.byte	0x04, 0x17
        /*003a*/ 	.short	(.L_179 - .L_178)
.L_178:
        /*003c*/ 	.word	0x00000000
        /*0040*/ 	.short	0x0002
        /*0042*/ 	.short	0x0010
        /*0044*/ 	.byte	0x00, 0xf5, 0x21, 0x00


	//----- nvinfo : EIATTR_KPARAM_INFO
	.align		4
.L_179:
        /*0048*/ 	.byte	0x04, 0x17
        /*004a*/ 	.short	(.L_181 - .L_180)
.L_180:
        /*004c*/ 	.word	0x00000000
        /*0050*/ 	.short	0x0001
        /*0052*/ 	.short	0x0008
        /*0054*/ 	.byte	0x00, 0xf5, 0x21, 0x00


	//----- nvinfo : EIATTR_KPARAM_INFO
	.align		4
.L_181:
        /*0058*/ 	.byte	0x04, 0x17
        /*005a*/ 	.short	(.L_183 - .L_182)
.L_182:
        /*005c*/ 	.word	0x00000000
        /*0060*/ 	.short	0x0000
        /*0062*/ 	.short	0x0000
        /*0064*/ 	.byte	0x00, 0xf5, 0x21, 0x00


	//----- nvinfo : EIATTR_SPARSE_MMA_MASK
	.align		4
.L_183:
        /*0068*/ 	.byte	0x03, 0x50
        /*006a*/ 	.short	0x0000


	//----- nvinfo : EIATTR_MAXREG_COUNT
	.align		4
        /*006c*/ 	.byte	0x03, 0x1b
        /*006e*/ 	.short	0x00ff


	//----- nvinfo : EIATTR_MERCURY_ISA_VERSION
	.align		4
        /*0070*/ 	.byte	0x03, 0x5f
        /*0072*/ 	.short	0x0101


	//----- nvinfo : EIATTR_VRC_CTA_INIT_COUNT
	.align		4
        /*0074*/ 	.byte	0x02, 0x4a
	.zero		1
	.zero		1


	//----- nvinfo : EIATTR_EXIT_INSTR_OFFSETS
	.align		4
        /*0078*/ 	.byte	0x04, 0x1c
        /*007a*/ 	.short	(.L_185 - .L_184)


	//   ....[0]....
.L_184:
        /*007c*/ 	.word	0x00000070


	//   ....[1]....
        /*0080*/ 	.word	0x00000110


	//   ....[2]....
        /*0084*/ 	.word	0x000006d0


	//   ....[3]....
        /*0088*/ 	.word	0x00000980


	//   ....[4]....
        /*008c*/ 	.word	0x00000b30


	//   ....[5]....
        /*0090*/ 	.word	0x00000c80


	//----- nvinfo : EIATTR_CBANK_PARAM_SIZE
	.align		4
.L_185:
        /*0094*/ 	.byte	0x03, 0x19
        /*0096*/ 	.short	0x0028


	//----- nvinfo : EIATTR_PARAM_CBANK
	.align		4
        /*0098*/ 	.byte	0x04, 0x0a
        /*009a*/ 	.short	(.L_187 - .L_186)
	.align		4
.L_186:
        /*009c*/ 	.word	index@(.nv.constant0._Z21forward_output_kernelPdS_S_S_ii)
        /*00a0*/ 	.short	0x0380
        /*00a2*/ 	.short	0x0028


	//----- nvinfo : EIATTR_SW_WAR
	.align		4
.L_187:
        /*00a4*/ 	.byte	0x04, 0x36
        /*00a6*/ 	.short	(.L_189 - .L_188)
.L_188:
        /*00a8*/ 	.word	0x00000008
.L_189:


//--------------------- .nv.info._Z21forward_hidden_kernelPdS_S_S_ii --------------------------
	.section	.nv.info._Z21forward_hidden_kernelPdS_S_S_ii,"",@"SHT_CUDA_INFO"
	.sectionflags	@""
	.align	4


	//----- nvinfo : EIATTR_CUDA_API_VERSION
	.align		4
        /*0000*/ 	.byte	0x04, 0x37
        /*0002*/ 	.short	(.L_191 - .L_190)
.L_190:
        /*0004*/ 	.word	0x00000082


	//----- nvinfo : EIATTR_KPARAM_INFO
	.align		4
.L_191:
        /*0008*/ 	.byte	0x04, 0x17
        /*000a*/ 	.short	(.L_193 - .L_192)
.L_192:
        /*000c*/ 	.word	0x00000000
        /*0010*/ 	.short	0x0005
        /*0012*/ 	.short	0x0024
        /*0014*/ 	.byte	0x00, 0xf0, 0x11, 0x00


	//----- nvinfo : EIATTR_KPARAM_INFO
	.align		4
.L_193:
        /*0018*/ 	.byte	0x04, 0x17
        /*001a*/ 	.short	(.L_195 - .L_194)
.L_194:
        /*001c*/ 	.word	0x00000000
        /*0020*/ 	.short	0x0004
        /*0022*/ 	.short	0x0020
        /*0024*/ 	.byte	0x00, 0xf0, 0x11, 0x00


	//----- nvinfo : EIATTR_KPARAM_INFO
	.align		4
.L_195:
        /*0028*/ 	.byte	0x04, 0x17
        /*002a*/ 	.short	(.L_197 - .L_196)
.L_196:
        /*002c*/ 	.word	0x00000000
        /*0030*/ 	.short	0x0003
        /*0032*/ 	.short	0x0018
        /*0034*/ 	.byte	0x00, 0xf5, 0x21, 0x00


	//----- nvinfo : EIATTR_KPARAM_INFO
	.align		4
.L_197:
        /*0038*/ 	.byte	0x04, 0x17
        /*003a*/ 	.short	(.L_199 - .L_198)
.L_198:
        /*003c*/ 	.word	0x00000000
        /*0040*/ 	.short	0x0002
        /*0042*/ 	.short	0x0010
        /*0044*/ 	.byte	0x00, 0xf5, 0x21, 0x00


	//----- nvinfo : EIATTR_KPARAM_INFO
	.align		4
.L_199:
        /*0048*/ 	.byte	0x04, 0x17
        /*004a*/ 	.short	(.L_201 - .L_200)
.L_200:
        /*004c*/ 	.word	0x00000000
        /*0050*/ 	.short	0x0001
        /*0052*/ 	.short	0x0008
        /*0054*/ 	.byte	0x00, 0xf5, 0x21, 0x00


	//----- nvinfo : EIATTR_KPARAM_INFO
	.align		4
.L_201:
        /*0058*/ 	.byte	0x04, 0x17
        /*005a*/ 	.short	(.L_203 - .L_202)
.L_202:
        /*005c*/ 	.word	0x00000000
        /*0060*/ 	.short	0x0000
        /*0062*/ 	.short	0x0000
        /*0064*/ 	.byte	0x00, 0xf5, 0x21, 0x00


	//----- nvinfo : EIATTR_SPARSE_MMA_MASK
	.align		4
.L_203:
        /*0068*/ 	.byte	0x03, 0x50
        /*006a*/ 	.short	0x0000


	//----- nvinfo : EIATTR_MAXREG_COUNT
	.align		4
        /*006c*/ 	.byte	0x03, 0x1b
        /*006e*/ 	.short	0x00ff


	//----- nvinfo : EIATTR_MERCURY_ISA_VERSION
	.align		4
        /*0070*/ 	.byte	0x03, 0x5f
        /*0072*/ 	.short	0x0101


	//----- nvinfo : EIATTR_VRC_CTA_INIT_COUNT
	.align		4
        /*0074*/ 	.byte	0x02, 0x4a
	.zero		1
	.zero		1


	//----- nvinfo : EIATTR_EXIT_INSTR_OFFSETS
	.align		4
        /*0078*/ 	.byte	0x04, 0x1c
        /*007a*/ 	.short	(.L_205 - .L_204)


	//   ....[0]....
.L_204:
        /*007c*/ 	.word	0x00000070


	//   ....[1]....
        /*0080*/ 	.word	0x00000110


	//   ....[2]....
        /*0084*/ 	.word	0x000006d0


	//   ....[3]....
        /*0088*/ 	.word	0x00000980


	//   ....[4]....
        /*008c*/ 	.word	0x00000b30


	//   ....[5]....
        /*0090*/ 	.word	0x00000c80


	//----- nvinfo : EIATTR_CBANK_PARAM_SIZE
	.align		4
.L_205:
        /*0094*/ 	.byte	0x03, 0x19
        /*0096*/ 	.short	0x0028


	//----- nvinfo : EIATTR_PARAM_CBANK
	.align		4
        /*0098*/ 	.byte	0x04, 0x0a
        /*009a*/ 	.short	(.L_207 - .L_206)
	.align		4
.L_206:
        /*009c*/ 	.word	index@(.nv.constant0._Z21forward_hidden_kernelPdS_S_S_ii)
        /*00a0*/ 	.short	0x0380
        /*00a2*/ 	.short	0x0028


	//----- nvinfo : EIATTR_SW_WAR
	.align		4
.L_207:
        /*00a4*/ 	.byte	0x04, 0x36
        /*00a6*/ 	.short	(.L_209 - .L_208)
.L_208:
        /*00a8*/ 	.word	0x00000008
.L_209:


//--------------------- .nv.info._Z14softmax_kernelPdi --------------------------
	.section	.nv.info._Z14softmax_kernelPdi,"",@"SHT_CUDA_INFO"
	.sectionflags	@""
	.align	4


	//----- nvinfo : EIATTR_CUDA_API_VERSION
	.align		4
        /*0000*/ 	.byte	0x04, 0x37
        /*0002*/ 	.short	(.L_211 - .L_210)
.L_210:
        /*0004*/ 	.word	0x00000082


	//----- nvinfo : EIATTR_KPARAM_INFO
	.align		4
.L_211:
        /*0008*/ 	.byte	0x04, 0x17
        /*000a*/ 	.short	(.L_213 - .L_212)
.L_212:
        /*000c*/ 	.word	0x00000000
        /*0010*/ 	.short	0x0001
        /*0012*/ 	.short	0x0008
        /*0014*/ 	.byte	0x00, 0xf0, 0x11, 0x00


	//----- nvinfo : EIATTR_KPARAM_INFO
	.align		4
.L_213:
        /*0018*/ 	.byte	0x04, 0x17
        /*001a*/ 	.short	(.L_215 - .L_214)
.L_214:
        /*001c*/ 	.word	0x00000000
        /*0020*/ 	.short	0x0000
        /*0022*/ 	.short	0x0000
        /*0024*/ 	.byte	0x00, 0xf5, 0x21, 0x00


	//----- nvinfo : EIATTR_SPARSE_MMA_MASK
	.align		4
.L_215:
        /*0028*/ 	.byte	0x03, 0x50
        /*002a*/ 	.short	0x0000


	//----- nvinfo : EIATTR_MAXREG_COUNT
	.align		4
        /*002c*/ 	.byte	0x03, 0x1b
        /*002e*/ 	.short	0x00ff


	//----- nvinfo : EIATTR_NUM_BARRIERS
	.align		4
        /*0030*/ 	.byte	0x02, 0x4c
        /*0032*/ 	.byte	0x01
	.zero		1


	//----- nvinfo : EIATTR_MERCURY_ISA_VERSION
	.align		4
        /*0034*/ 	.byte	0x03, 0x5f
        /*0036*/ 	.short	0x0101


	//----- nvinfo : EIATTR_VRC_CTA_INIT_COUNT
	.align		4
        /*0038*/ 	.byte	0x02, 0x4a
	.zero		1
	.zero		1


	//----- nvinfo : EIATTR_EXIT_INSTR_OFFSETS
	.align		4
        /*003c*/ 	.byte	0x04, 0x1c
        /*003e*/ 	.short	(.L_217 - .L_216)


	//   ....[0]....
.L_216:
        /*0040*/ 	.word	0x00002010


	//   ....[1]....
        /*0044*/ 	.word	0x000021e0


	//----- nvinfo : EIATTR_CRS_STACK_SIZE
	.align		4
.L_217:
        /*0048*/ 	.byte	0x04, 0x1e
        /*004a*/ 	.short	(.L_219 - .L_218)
.L_218:
        /*004c*/ 	.word	0x00000000


	//----- nvinfo : EIATTR_CBANK_PARAM_SIZE
	.align		4
.L_219:
        /*0050*/ 	.byte	0x03, 0x19
        /*0052*/ 	.short	0x000c


	//----- nvinfo : EIATTR_PARAM_CBANK
	.align		4
        /*0054*/ 	.byte	0x04, 0x0a
        /*0056*/ 	.short	(.L_221 - .L_220)
	.align		4
.L_220:
        /*0058*/ 	.word	index@(.nv.constant0._Z14softmax_kernelPdi)
        /*005c*/ 	.short	0x0380
        /*005e*/ 	.short	0x000c


	//----- nvinfo : EIATTR_SW_WAR
	.align		4
.L_221:
        /*0060*/ 	.byte	0x04, 0x36
        /*0062*/ 	.short	(.L_223 - .L_222)
.L_222:
        /*0064*/ 	.word	0x00000008
.L_223:


//--------------------- .nv.info._Z11relu_kernelPdi --------------------------
	.section	.nv.info._Z11relu_kernelPdi,"",@"SHT_CUDA_INFO"
	.sectionflags	@""
	.align	4


	//----- nvinfo : EIATTR_CUDA_API_VERSION
	.align		4
        /*0000*/ 	.byte	0x04, 0x37
        /*0002*/ 	.short	(.L_225 - .L_224)
.L_224:
        /*0004*/ 	.word	0x00000082


	//----- nvinfo : EIATTR_KPARAM_INFO
	.align		4
.L_225:
        /*0008*/ 	.byte	0x04, 0x17
        /*000a*/ 	.short	(.L_227 - .L_226)
.L_226:
        /*000c*/ 	.word	0x00000000
        /*0010*/ 	.short	0x0001
        /*0012*/ 	.short	0x0008
        /*0014*/ 	.byte	0x00, 0xf0, 0x11, 0x00


	//----- nvinfo : EIATTR_KPARAM_INFO
	.align		4
.L_227:
        /*0018*/ 	.byte	0x04, 0x17
        /*001a*/ 	.short	(.L_229 - .L_228)
.L_228:
        /*001c*/ 	.word	0x00000000
        /*0020*/ 	.short	0x0000
        /*0022*/ 	.short	0x0000
        /*0024*/ 	.byte	0x00, 0xf5, 0x21, 0x00


	//----- nvinfo : EIATTR_SPARSE_MMA_MASK
	.align		4
.L_229:
        /*0028*/ 	.byte	0x03, 0x50
        /*002a*/ 	.short	0x0000


	//----- nvinfo : EIATTR_MAXREG_COUNT
	.align		4
        /*002c*/ 	.byte	0x03, 0x1b
        /*002e*/ 	.short	0x00ff


	//----- nvinfo : EIATTR_MERCURY_ISA_VERSION
	.align		4
        /*0030*/ 	.byte	0x03, 0x5f
        /*0032*/ 	.short	0x0101


	//----- nvinfo : EIATTR_VRC_CTA_INIT_COUNT
	.align		4
        /*0034*/ 	.byte	0x02, 0x4a
	.zero		1
	.zero		1


	//----- nvinfo : EIATTR_EXIT_INSTR_OFFSETS
	.align		4
        /*0038*/ 	.byte	0x04, 0x1c
        /*003a*/ 	.short	(.L_231 - .L_230)


	//   ....[0]....
.L_230:
        /*003c*/ 	.word	0x00000070


	//   ....[1]....
        /*0040*/ 	.word	0x00000140


	//----- nvinfo : EIATTR_CBANK_PARAM_SIZE
	.align		4
.L_231:
        /*0044*/ 	.byte	0x03, 0x19
        /*0046*/ 	.short	0x000c


	//----- nvinfo : EIATTR_PARAM_CBANK
	.align		4
        /*0048*/ 	.byte	0x04, 0x0a
        /*004a*/ 	.short	(.L_233 - .L_232)
	.align		4
.L_232:
        /*004c*/ 	.word	index@(.nv.constant0._Z11relu_kernelPdi)
        /*0050*/ 	.short	0x0380
        /*0052*/ 	.short	0x000c


	//----- nvinfo : EIATTR_SW_WAR
	.align		4
.L_233:
        /*0054*/ 	.byte	0x04, 0x36
        /*0056*/ 	.short	(.L_235 - .L_234)
.L_234:
        /*0058*/ 	.word	0x00000008
.L_235:


//--------------------- .nv.callgraph             --------------------------
	.section	.nv.callgraph,"",@"SHT_CUDA_CALLGRAPH"
	.align	4
	.sectionentsize	8
	.align		4
        /*0000*/ 	.word	0x00000000
	.align		4
        /*0004*/ 	.word	0xffffffff
	.align		4
        /*0008*/ 	.word	0x00000000
	.align		4
        /*000c*/ 	.word	0xfffffffe
	.align		4
        /*0010*/ 	.word	0x00000000
	.align		4
        /*0014*/ 	.word	0xfffffffd
	.align		4
        /*0018*/ 	.word	0x00000000
	.align		4
        /*001c*/ 	.word	0xfffffffc


//--------------------- .text._Z25update_hidden_bias_kernelPdS_id --------------------------
	.section	.text._Z25update_hidden_bias_kernelPdS_id,"ax",@progbits
	.align	128
        .global         _Z25update_hidden_bias_kernelPdS_id
        .type           _Z25update_hidden_bias_kernelPdS_id,@function
        .size           _Z25update_hidden_bias_kernelPdS_id,(.L_x_47 - _Z25update_hidden_bias_kernelPdS_id)
        .other          _Z25update_hidden_bias_kernelPdS_id,@"STO_CUDA_ENTRY STV_DEFAULT"
_Z25update_hidden_bias_kernelPdS_id:
.text._Z25update_hidden_bias_kernelPdS_id:
[----:B------:R-:W-:Y:S01]  /*0000*/  LDC R1, c[0x0][0x37c] ;  /* 0x0000df00ff017b82 */ /* 0x000fe20000000800 */
[----:B------:R-:W0:Y:S07]  /*0010*/  S2R R0, SR_TID.X ;  /* 0x0000000000007919 */ /* 0x000e2e0000002100 */
[----:B------:R-:W0:Y:S01]  /*0020*/  S2UR UR4, SR_CTAID.X ;  /* 0x00000000000479c3 */ /* 0x000e220000002500 */
[----:B------:R-:W1:Y:S07]  /*0030*/  LDCU UR5, c[0x0][0x390] ;  /* 0x00007200ff0577ac */ /* 0x000e6e0008000800 */
[----:B------:R-:W0:Y:S02]  /*0040*/  LDC R7, c[0x0][0x360] ;  /* 0x0000d800ff077b82 */ /* 0x000e240000000800 */
[----:B0-----:R-:W-:-:S05]  /*0050*/  IMAD R7, R7, UR4, R0 ;  /* 0x0000000407077c24 */ /* 0x001fca000f8e0200 */
[----:B-1----:R-:W-:-:S13]  /*0060*/  ISETP.GE.AND P0, PT, R7, UR5, PT ;  /* 0x0000000507007c0c */ /* 0x002fda000bf06270 */
[----:B------:R-:W-:Y:S05]  /*0070*/  @P0 EXIT ;  /* 0x000000000000094d */ /* 0x000fea0003800000 */
[----:B------:R-:W0:Y:S01]  /*0080*/  LDC.64 R2, c[0x0][0x388] ;  /* 0x0000e200ff027b82 */ /* 0x000e220000000a00 */
[----:B------:R-:W1:Y:S01]  /*0090*/  LDCU.64 UR4, c[0x0][0x358] ;  /* 0x00006b00ff0477ac */ /* 0x000e620008000a00 */
[----:B------:R-:W2:Y:S06]  /*00a0*/  LDCU.64 UR6, c[0x0][0x398] ;  /* 0x00007300ff0677ac */ /* 0x000eac0008000a00 */
[----:B------:R-:W3:Y:S01]  /*00b0*/  LDC.64 R4, c[0x0][0x380] ;  /* 0x0000e000ff047b82 */ /* 0x000ee20000000a00 */
[----:B0-----:R-:W-:-:S06]  /*00c0*/  IMAD.WIDE R2, R7, 0x8, R2 ;  /* 0x0000000807027825 */ /* 0x001fcc00078e0202 */
[----:B-1----:R-:W2:Y:S01]  /*00d0*/  LDG.E.64 R2, desc[UR4][R2.64] ;  /* 0x0000000402027981 */ /* 0x002ea2000c1e1b00 */
[----:B---3--:R-:W-:-:S05]  /*00e0*/  IMAD.WIDE R4, R7, 0x8, R4 ;  /* 0x0000000807047825 */ /* 0x008fca00078e0204 */
[----:B------:R-:W2:Y:S02]  /*00f0*/  LDG.E.64 R6, desc[UR4][R4.64] ;  /* 0x0000000404067981 */ /* 0x000ea4000c1e1b00 */
[----:B--2---:R-:W-:-:S07]  /*0100*/  DFMA R6, -R2, UR6, R6 ;  /* 0x0000000602067c2b */ /* 0x004fce0008000106 */
[----:B------:R-:W-:Y:S01]  /*0110*/  STG.E.64 desc[UR4][R4.64], R6 ;  /* 0x0000000604007986 */ /* 0x000fe2000c101b04 */
[----:B------:R-:W-:Y:S05]  /*0120*/  EXIT ;  /* 0x000000000000794d */ /* 0x000fea0003800000 */
.L_x_0:
[----:B------:R-:W-:-:S00]  /*0130*/  BRA `(.L_x_0) ;  /* 0xfffffffc00fc7947 */ /* 0x000fc0000383ffff */
[----:B------:R-:W-:-:S00]  /*0140*/  NOP ;  /* 0x0000000000007918 */ /* 0x000fc00000000000 */
        /* <DEDUP_REMOVED lines=11> */
.L_x_47:


//--------------------- .text._Z25update_output_bias_kernelPdS_id --------------------------
	.section	.text._Z25update_output_bias_kernelPdS_id,"ax",@progbits
	.align	128
        .global         _Z25update_output_bias_kernelPdS_id
        .type           _Z25update_output_bias_kernelPdS_id,@function
        .size           _Z25update_output_bias_kernelPdS_id,(.L_x_48 - _Z25update_output_bias_kernelPdS_id)
        .other          _Z25update_output_bias_kernelPdS_id,@"STO_CUDA_ENTRY STV_DEFAULT"
_Z25update_output_bias_kernelPdS_id:
.text._Z25update_output_bias_kernelPdS_id:
        /* <DEDUP_REMOVED lines=19> */
.L_x_1:
        /* <DEDUP_REMOVED lines=13> */
.L_x_48:


//--------------------- .text._Z28update_hidden_weights_kernelPdS_S_iid --------------------------
	.section	.text._Z28update_hidden_weights_kernelPdS_S_iid,"ax",@progbits
	.align	128
        .global         _Z28update_hidden_weights_kernelPdS_S_iid
        .type           _Z28update_hidden_weights_kernelPdS_S_iid,@function
        .size           _Z28update_hidden_weights_kernelPdS_S_iid,(.L_x_49 - _Z28update_hidden_weights_kernelPdS_S_iid)
        .other          _Z28update_hidden_weights_kernelPdS_S_iid,@"STO_CUDA_ENTRY STV_DEFAULT"
_Z28update_hidden_weights_kernelPdS_S_iid:
.text._Z28update_hidden_weights_kernelPdS_S_iid:
[----:B------:R-:W-:Y:S01]  /*0000*/  LDC R1, c[0x0][0x37c] ;  /* 0x0000df00ff017b82 */ /* 0x000fe20000000800 */
[----:B------:R-:W0:Y:S07]  /*0010*/  S2R R3, SR_TID.Y ;  /* 0x0000000000037919 */ /* 0x000e2e0000002200 */
[----:B------:R-:W1:Y:S01]  /*0020*/  LDC R5, c[0x0][0x360] ;  /* 0x0000d800ff057b82 */ /* 0x000e620000000800 */
[----:B------:R-:W2:Y:S01]  /*0030*/  LDCU.64 UR6, c[0x0][0x398] ;  /* 0x00007300ff0677ac */ /* 0x000ea20008000a00 */
[----:B------:R-:W1:Y:S06]  /*0040*/  S2R R2, SR_TID.X ;  /* 0x0000000000027919 */ /* 0x000e6c0000002100 */
[----:B------:R-:W0:Y:S08]  /*0050*/  S2UR UR5, SR_CTAID.Y ;  /* 0x00000000000579c3 */ /* 0x000e300000002600 */
[----:B------:R-:W0:Y:S08]  /*0060*/  LDC R0, c[0x0][0x364] ;  /* 0x0000d900ff007b82 */ /* 0x000e300000000800 */
[----:B------:R-:W1:Y:S01]  /*0070*/  S2UR UR4, SR_CTAID.X ;  /* 0x00000000000479c3 */ /* 0x000e620000002500 */
[----:B0-----:R-:W-:-:S05]  /*0080*/  IMAD R0, R0, UR5, R3 ;  /* 0x0000000500007c24 */ /* 0x001fca000f8e0203 */
[----:B--2---:R-:W-:Y:S01]  /*0090*/  ISETP.GE.AND P0, PT, R0, UR7, PT ;  /* 0x0000000700007c0c */ /* 0x004fe2000bf06270 */
[----:B-1----:R-:W-:-:S05]  /*00a0*/  IMAD R5, R5, UR4, R2 ;  /* 0x0000000405057c24 */ /* 0x002fca000f8e0202 */
[----:B------:R-:W-:-:S13]  /*00b0*/  ISETP.GE.OR P0, PT, R5, UR6, P0 ;  /* 0x0000000605007c0c */ /* 0x000fda0008706670 */
[----:B------:R-:W-:Y:S05]  /*00c0*/  @P0 EXIT ;  /* 0x000000000000094d */ /* 0x000fea0003800000 */
[----:B------:R-:W0:Y:S01]  /*00d0*/  LDC.64 R2, c[0x0][0x388] ;  /* 0x0000e200ff027b82 */ /* 0x000e220000000a00 */
[----:B------:R-:W1:Y:S01]  /*00e0*/  LDCU.64 UR4, c[0x0][0x358] ;  /* 0x00006b00ff0477ac */ /* 0x000e620008000a00 */
[----:B------:R-:W2:Y:S06]  /*00f0*/  LDCU.64 UR8, c[0x0][0x3a0] ;  /* 0x00007400ff0877ac */ /* 0x000eac0008000a00 */
[----:B------:R-:W3:Y:S08]  /*0100*/  LDC.64 R6, c[0x0][0x390] ;  /* 0x0000e400ff067b82 */ /* 0x000ef00000000a00 */
[----:B------:R-:W4:Y:S01]  /*0110*/  LDC.64 R8, c[0x0][0x380] ;  /* 0x0000e000ff087b82 */ /* 0x000f220000000a00 */
[----:B0-----:R-:W-:-:S04]  /*0120*/  IMAD.WIDE R2, R5, 0x8, R2 ;  /* 0x0000000805027825 */ /* 0x001fc800078e0202 */
[----:B------:R-:W-:Y:S02]  /*0130*/  IMAD R5, R5, UR7, R0 ;  /* 0x0000000705057c24 */ /* 0x000fe4000f8e0200 */
[----:B-1----:R-:W2:Y:S01]  /*0140*/  LDG.E.64 R2, desc[UR4][R2.64] ;  /* 0x0000000402027981 */ /* 0x002ea2000c1e1b00 */
[----:B---3--:R-:W-:-:S06]  /*0150*/  IMAD.WIDE.U32 R6, R0, 0x8, R6 ;  /* 0x0000000800067825 */ /* 0x008fcc00078e0006 */
[----:B------:R-:W3:Y:S01]  /*0160*/  LDG.E.64 R6, desc[UR4][R6.64] ;  /* 0x0000000406067981 */ /* 0x000ee2000c1e1b00 */
[----:B----4-:R-:W-:-:S05]  /*0170*/  IMAD.WIDE R8, R5, 0x8, R8 ;  /* 0x0000000805087825 */ /* 0x010fca00078e0208 */
[----:B------:R-:W3:Y:S01]  /*0180*/  LDG.E.64 R10, desc[UR4][R8.64] ;  /* 0x00000004080a7981 */ /* 0x000ee2000c1e1b00 */
[----:B--2---:R-:W-:-:S08]  /*0190*/  DMUL R4, R2, UR8 ;  /* 0x0000000802047c28 */ /* 0x004fd00008000000 */
[----:B---3--:R-:W-:-:S07]  /*01a0*/  DFMA R4, -R4, R6, R10 ;  /* 0x000000060404722b */ /* 0x008fce000000010a */
[----:B------:R-:W-:Y:S01]  /*01b0*/  STG.E.64 desc[UR4][R8.64], R4 ;  /* 0x0000000408007986 */ /* 0x000fe2000c101b04 */
[----:B------:R-:W-:Y:S05]  /*01c0*/  EXIT ;  /* 0x000000000000794d */ /* 0x000fea0003800000 */
.L_x_2:
        /* <DEDUP_REMOVED lines=11> */
.L_x_49:


//--------------------- .text._Z28update_output_weights_kernelPdS_S_iid --------------------------
	.section	.text._Z28update_output_weights_kernelPdS_S_iid,"ax",@progbits
	.align	128
        .global         _Z28update_output_weights_kernelPdS_S_iid
        .type           _Z28update_output_weights_kernelPdS_S_iid,@function
        .size           _Z28update_output_weights_kernelPdS_S_iid,(.L_x_50 - _Z28update_output_weights_kernelPdS_S_iid)
        .other          _Z28update_output_weights_kernelPdS_S_iid,@"STO_CUDA_ENTRY STV_DEFAULT"
_Z28update_output_weights_kernelPdS_S_iid:
.text._Z28update_output_weights_kernelPdS_S_iid:
        /* <DEDUP_REMOVED lines=29> */
.L_x_3:
        /* <DEDUP_REMOVED lines=11> */
.L_x_50:


//--------------------- .text._Z30compute_hidden_gradient_kernelPdS_S_S_ii --------------------------
	.section	.text._Z30compute_hidden_gradient_kernelPdS_S_S_ii,"ax",@progbits
	.align	128
        .global         _Z30compute_hidden_gradient_kernelPdS_S_S_ii
        .type           _Z30compute_hidden_gradient_kernelPdS_S_S_ii,@function
        .size           _Z30compute_hidden_gradient_kernelPdS_S_S_ii,(.L_x_51 - _Z30compute_hidden_gradient_kernelPdS_S_S_ii)
        .other          _Z30compute_hidden_gradient_kernelPdS_S_S_ii,@"STO_CUDA_ENTRY STV_DEFAULT"
_Z30compute_hidden_gradient_kernelPdS_S_S_ii:
.text._Z30compute_hidden_gradient_kernelPdS_S_S_ii:
[----:B------:R-:W-:Y:S01]  /*0000*/  LDC R1, c[0x0][0x37c] ;  /* 0x0000df00ff017b82 */ /* 0x000fe20000000800 */
[----:B------:R-:W0:Y:S07]  /*0010*/  S2R R2, SR_TID.X ;  /* 0x0000000000027919 */ /* 0x000e2e0000002100 */
[----:B------:R-:W0:Y:S08]  /*0020*/  S2UR UR4, SR_CTAID.X ;  /* 0x00000000000479c3 */ /* 0x000e300000002500 */
[----:B------:R-:W0:Y:S08]  /*0030*/  LDC R7, c[0x0][0x360] ;  /* 0x0000d800ff077b82 */ /* 0x000e300000000800 */
[----:B------:R-:W1:Y:S01]  /*0040*/  LDC R0, c[0x0][0x3a0] ;  /* 0x0000e800ff007b82 */ /* 0x000e620000000800 */
[----:B0-----:R-:W-:-:S05]  /*0050*/  IMAD R7, R7, UR4, R2 ;  /* 0x0000000407077c24 */ /* 0x001fca000f8e0202 */
[----:B-1----:R-:W-:-:S13]  /*0060*/  ISETP.GE.AND P0, PT, R7, R0, PT ;  /* 0x000000000700720c */ /* 0x002fda0003f06270 */
[----:B------:R-:W-:Y:S05]  /*0070*/  @P0 EXIT ;  /* 0x000000000000094d */ /* 0x000fea0003800000 */
[----:B------:R-:W0:Y:S01]  /*0080*/  LDC R6, c[0x0][0x3a4] ;  /* 0x0000e900ff067b82 */ /* 0x000e220000000800 */
[----:B------:R-:W1:Y:S01]  /*0090*/  LDCU.64 UR6, c[0x0][0x358] ;  /* 0x00006b00ff0677ac */ /* 0x000e620008000a00 */
[----:B------:R-:W-:-:S06]  /*00a0*/  CS2R R4, SRZ ;  /* 0x0000000000047805 */ /* 0x000fcc000001ff00 */
[----:B------:R-:W2:Y:S01]  /*00b0*/  LDC.64 R2, c[0x0][0x398] ;  /* 0x0000e600ff027b82 */ /* 0x000ea20000000a00 */
[----:B0-----:R-:W-:Y:S01]  /*00c0*/  ISETP.GE.AND P0, PT, R6, 0x1, PT ;  /* 0x000000010600780c */ /* 0x001fe20003f06270 */
[----:B--2---:R-:W-:-:S05]  /*00d0*/  IMAD.WIDE R2, R7, 0x8, R2 ;  /* 0x0000000807027825 */ /* 0x004fca00078e0202 */
[----:B-1----:R0:W-:Y:S07]  /*00e0*/  STG.E.64 desc[UR6][R2.64], RZ ;  /* 0x000000ff02007986 */ /* 0x0021ee000c101b06 */
[----:B------:R-:W-:Y:S05]  /*00f0*/  @!P0 BRA `(.L_x_4) ;  /* 0x0000000400e88947 */ /* 0x000fea0003800000 */
[C---:B------:R-:W-:Y:S01]  /*0100*/  ISETP.GE.U32.AND P1, PT, R6.reuse, 0x8, PT ;  /* 0x000000080600780c */ /* 0x040fe20003f26070 */
[----:B------:R-:W-:Y:S01]  /*0110*/  HFMA2 R8, -RZ, RZ, 0, 0 ;  /* 0x00000000ff087431 */ /* 0x000fe200000001ff */
[----:B------:R-:W-:Y:S02]  /*0120*/  LOP3.LUT R12, R6, 0x7, RZ, 0xc0, !PT ;  /* 0x00000007060c7812 */ /* 0x000fe400078ec0ff */
[----:B------:R-:W-:Y:S02]  /*0130*/  CS2R R4, SRZ ;  /* 0x0000000000047805 */ /* 0x000fe4000001ff00 */
[----:B------:R-:W-:-:S07]  /*0140*/  ISETP.NE.AND P0, PT, R12, RZ, PT ;  /* 0x000000ff0c00720c */ /* 0x000fce0003f05270 */
[----:B------:R-:W-:Y:S06]  /*0150*/  @!P1 BRA `(.L_x_5) ;  /* 0x0000000000e89947 */ /* 0x000fec0003800000 */
[----:B------:R-:W1:Y:S01]  /*0160*/  LDCU.64 UR4, c[0x0][0x388] ;  /* 0x00007100ff0477ac */ /* 0x000e620008000a00 */
[----:B------:R-:W-:Y:S02]  /*0170*/  LOP3.LUT R8, R6, 0x7ffffff8, RZ, 0xc0, !PT ;  /* 0x7ffffff806087812 */ /* 0x000fe400078ec0ff */
[----:B------:R-:W-:Y:S02]  /*0180*/  CS2R R4, SRZ ;  /* 0x0000000000047805 */ /* 0x000fe4000001ff00 */
[----:B------:R-:W-:Y:S02]  /*0190*/  MOV R13, R7 ;  /* 0x00000007000d7202 */ /* 0x000fe40000000f00 */
[----:B------:R-:W-:Y:S01]  /*01a0*/  IADD3 R9, PT, PT, -R8, RZ, RZ ;  /* 0x000000ff08097210 */ /* 0x000fe20007ffe1ff */
[----:B-1----:R-:W-:-:S04]  /*01b0*/  UIADD3 UR4, UP0, UPT, UR4, 0x20, URZ ;  /* 0x0000002004047890 */ /* 0x002fc8000ff1e0ff */
[----:B------:R-:W-:Y:S02]  /*01c0*/  UIADD3.X UR5, UPT, UPT, URZ, UR5, URZ, UP0, !UPT ;  /* 0x00000005ff057290 */ /* 0x000fe400087fe4ff */
[----:B------:R-:W-:-:S04]  /*01d0*/  IMAD.U32 R18, RZ, RZ, UR4 ;  /* 0x00000004ff127e24 */ /* 0x000fc8000f8e00ff */
[----:B------:R-:W-:-:S07]  /*01e0*/  MOV R19, UR5 ;  /* 0x0000000500137c02 */ /* 0x000fce0008000f00 */
.L_x_6:
[----:B---3--:R-:W1:Y:S01]  /*01f0*/  LDC.64 R14, c[0x0][0x380] ;  /* 0x0000e000ff0e7b82 */ /* 0x008e620000000a00 */
[----:B------:R-:W-:Y:S01]  /*0200*/  MOV R10, R18 ;  /* 0x00000012000a7202 */ /* 0x000fe20000000f00 */
[----:B------:R-:W-:-:S05]  /*0210*/  IMAD.MOV.U32 R11, RZ, RZ, R19 ;  /* 0x000000ffff0b7224 */ /* 0x000fca00078e0013 */
[----:B------:R-:W2:Y:S01]  /*0220*/  LDG.E.64 R18, desc[UR6][R10.64+-0x20] ;  /* 0xffffe0060a127981 */ /* 0x000ea2000c1e1b00 */
[----:B-1----:R-:W-:-:S05]  /*0230*/  IMAD.WIDE R14, R13, 0x8, R14 ;  /* 0x000000080d0e7825 */ /* 0x002fca00078e020e */
[----:B------:R-:W2:Y:S02]  /*0240*/  LDG.E.64 R16, desc[UR6][R14.64] ;  /* 0x000000060e107981 */ /* 0x000ea4000c1e1b00 */
[----:B--2---:R-:W-:Y:S01]  /*0250*/  DFMA R16, R16, R18, R4 ;  /* 0x000000121010722b */ /* 0x004fe20000000004 */
[----:B------:R-:W-:-:S06]  /*0260*/  IMAD.WIDE R4, R0, 0x8, R14 ;  /* 0x0000000800047825 */ /* 0x000fcc00078e020e */
[----:B------:R1:W-:Y:S04]  /*0270*/  STG.E.64 desc[UR6][R2.64], R16 ;  /* 0x0000001002007986 */ /* 0x0003e8000c101b06 */
[----:B------:R-:W2:Y:S04]  /*0280*/  LDG.E.64 R18, desc[UR6][R4.64] ;  /* 0x0000000604127981 */ /* 0x000ea8000c1e1b00 */
[----:B------:R-:W2:Y:S02]  /*0290*/  LDG.E.64 R20, desc[UR6][R10.64+-0x18] ;  /* 0xffffe8060a147981 */ /* 0x000ea4000c1e1b00 */
[----:B--2---:R-:W-:Y:S01]  /*02a0*/  DFMA R18, R18, R20, R16 ;  /* 0x000000141212722b */ /* 0x004fe20000000010 */
[----:B------:R-:W-:-:S06]  /*02b0*/  IMAD.WIDE R20, R0, 0x8, R4 ;  /* 0x0000000800147825 */ /* 0x000fcc00078e0204 */
[----:B------:R2:W-:Y:S04]  /*02c0*/  STG.E.64 desc[UR6][R2.64], R18 ;  /* 0x0000001202007986 */ /* 0x0005e8000c101b06 */
[----:B------:R-:W3:Y:S04]  /*02d0*/  LDG.E.64 R22, desc[UR6][R20.64] ;  /* 0x0000000614167981 */ /* 0x000ee8000c1e1b00 */
[----:B------:R-:W3:Y:S01]  /*02e0*/  LDG.E.64 R24, desc[UR6][R10.64+-0x10] ;  /* 0xfffff0060a187981 */ /* 0x000ee2000c1e1b00 */
[----:B------:R-:W-:Y:S01]  /*02f0*/  IMAD.WIDE R14, R0, 0x8, R20 ;  /* 0x00000008000e7825 */ /* 0x000fe200078e0214 */
[----:B---3--:R-:W-:-:S07]  /*0300*/  DFMA R22, R22, R24, R18 ;  /* 0x000000181616722b */ /* 0x008fce0000000012 */
[----:B------:R3:W-:Y:S04]  /*0310*/  STG.E.64 desc[UR6][R2.64], R22 ;  /* 0x0000001602007986 */ /* 0x0007e8000c101b06 */
[----:B-1----:R-:W4:Y:S04]  /*0320*/  LDG.E.64 R16, desc[UR6][R14.64] ;  /* 0x000000060e107981 */ /* 0x002f28000c1e1b00 */
[----:B------:R-:W4:Y:S02]  /*0330*/  LDG.E.64 R4, desc[UR6][R10.64+-0x8] ;  /* 0xfffff8060a047981 */ /* 0x000f24000c1e1b00 */
[----:B----4-:R-:W-:Y:S01]  /*0340*/  DFMA R4, R16, R4, R22 ;  /* 0x000000041004722b */ /* 0x010fe20000000016 */
[----:B------:R-:W-:-:S06]  /*0350*/  IMAD.WIDE R16, R0, 0x8, R14 ;  /* 0x0000000800107825 */ /* 0x000fcc00078e020e */
[----:B------:R1:W-:Y:S04]  /*0360*/  STG.E.64 desc[UR6][R2.64], R4 ;  /* 0x0000000402007986 */ /* 0x0003e8000c101b06 */
[----:B--2---:R-:W2:Y:S04]  /*0370*/  LDG.E.64 R18, desc[UR6][R16.64] ;  /* 0x0000000610127981 */ /* 0x004ea8000c1e1b00 */
[----:B------:R-:W2:Y:S02]  /*0380*/  LDG.E.64 R20, desc[UR6][R10.64] ;  /* 0x000000060a147981 */ /* 0x000ea4000c1e1b00 */
[----:B--2---:R-:W-:Y:S01]  /*0390*/  DFMA R18, R18, R20, R4 ;  /* 0x000000141212722b */ /* 0x004fe20000000004 */
[----:B------:R-:W-:-:S06]  /*03a0*/  IMAD.WIDE R20, R0, 0x8, R16 ;  /* 0x0000000800147825 */ /* 0x000fcc00078e0210 */
[----:B------:R2:W-:Y:S04]  /*03b0*/  STG.E.64 desc[UR6][R2.64], R18 ;  /* 0x0000001202007986 */ /* 0x0005e8000c101b06 */
[----:B---3--:R-:W3:Y:S04]  /*03c0*/  LDG.E.64 R22, desc[UR6][R20.64] ;  /* 0x0000000614167981 */ /* 0x008ee8000c1e1b00 */
[----:B------:R-:W3:Y:S02]  /*03d0*/  LDG.E.64 R14, desc[UR6][R10.64+0x8] ;  /* 0x000008060a0e7981 */ /* 0x000ee4000c1e1b00 */
[----:B---3--:R-:W-:Y:S01]  /*03e0*/  DFMA R14, R22, R14, R18 ;  /* 0x0000000e160e722b */ /* 0x008fe20000000012 */
[----:B------:R-:W-:-:S06]  /*03f0*/  IMAD.WIDE R22, R0, 0x8, R20 ;  /* 0x0000000800167825 */ /* 0x000fcc00078e0214 */
[----:B------:R3:W-:Y:S04]  /*0400*/  STG.E.64 desc[UR6][R2.64], R14 ;  /* 0x0000000e02007986 */ /* 0x0007e8000c101b06 */
[----:B-1----:R-:W4:Y:S04]  /*0410*/  LDG.E.64 R4, desc[UR6][R22.64] ;  /* 0x0000000616047981 */ /* 0x002f28000c1e1b00 */
[----:B------:R-:W4:Y:S01]  /*0420*/  LDG.E.64 R16, desc[UR6][R10.64+0x10] ;  /* 0x000010060a107981 */ /* 0x000f22000c1e1b00 */
[----:B------:R-:W-:Y:S01]  /*0430*/  IMAD.WIDE R24, R0, 0x8, R22 ;  /* 0x0000000800187825 */ /* 0x000fe200078e0216 */
[----:B----4-:R-:W-:-:S07]  /*0440*/  DFMA R16, R4, R16, R14 ;  /* 0x000000100410722b */ /* 0x010fce000000000e */
[----:B------:R3:W-:Y:S04]  /*0450*/  STG.E.64 desc[UR6][R2.64], R16 ;  /* 0x0000001002007986 */ /* 0x0007e8000c101b06 */
[----:B------:R-:W4:Y:S04]  /*0460*/  LDG.E.64 R24, desc[UR6][R24.64] ;  /* 0x0000000618187981 */ /* 0x000f28000c1e1b00 */
[----:B------:R-:W4:Y:S01]  /*0470*/  LDG.E.64 R4, desc[UR6][R10.64+0x18] ;  /* 0x000018060a047981 */ /* 0x000f22000c1e1b00 */
[----:B------:R-:W-:-:S04]  /*0480*/  IADD3 R9, PT, PT, R9, 0x8, RZ ;  /* 0x0000000809097810 */ /* 0x000fc80007ffe0ff */
[----:B------:R-:W-:Y:S02]  /*0490*/  ISETP.NE.AND P1, PT, R9, RZ, PT ;  /* 0x000000ff0900720c */ /* 0x000fe40003f25270 */
[----:B--2---:R-:W-:Y:S01]  /*04a0*/  IADD3 R18, P2, PT, R10, 0x40, RZ ;  /* 0x000000400a127810 */ /* 0x004fe20007f5e0ff */
[----:B------:R-:W-:-:S03]  /*04b0*/  IMAD R13, R0, 0x8, R13 ;  /* 0x00000008000d7824 */ /* 0x000fc600078e020d */
[----:B------:R-:W-:Y:S01]  /*04c0*/  IADD3.X R19, PT, PT, RZ, R11, RZ, P2, !PT ;  /* 0x0000000bff137210 */ /* 0x000fe200017fe4ff */
[----:B----4-:R-:W-:-:S07]  /*04d0*/  DFMA R4, R24, R4, R16 ;  /* 0x000000041804722b */ /* 0x010fce0000000010 */
[----:B------:R3:W-:Y:S01]  /*04e0*/  STG.E.64 desc[UR6][R2.64], R4 ;  /* 0x0000000402007986 */ /* 0x0007e2000c101b06 */
[----:B------:R-:W-:Y:S05]  /*04f0*/  @P1 BRA `(.L_x_6) ;  /* 0xfffffffc003c1947 */ /* 0x000fea000383ffff */
.L_x_5:
[----:B------:R-:W-:Y:S05]  /*0500*/  @!P0 BRA `(.L_x_4) ;  /* 0x0000000000e48947 */ /* 0x000fea0003800000 */
[----:B------:R-:W-:Y:S02]  /*0510*/  ISETP.GE.U32.AND P0, PT, R12, 0x4, PT ;  /* 0x000000040c00780c */ /* 0x000fe40003f06070 */
[----:B------:R-:W-:-:S04]  /*0520*/  LOP3.LUT R9, R6, 0x3, RZ, 0xc0, !PT ;  /* 0x0000000306097812 */ /* 0x000fc800078ec0ff */
[----:B------:R-:W-:-:S07]  /*0530*/  ISETP.NE.AND P1, PT, R9, RZ, PT ;  /* 0x000000ff0900720c */ /* 0x000fce0003f25270 */
[----:B------:R-:W-:Y:S06]  /*0540*/  @!P0 BRA `(.L_x_7) ;  /* 0x0000000000648947 */ /* 0x000fec0003800000 */
[----:B------:R-:W1:Y:S01]  /*0550*/  LDC.64 R12, c[0x0][0x380] ;  /* 0x0000e000ff0c7b82 */ /* 0x000e620000000a00 */
[----:B---3--:R-:W-:-:S07]  /*0560*/  IMAD R15, R8, R0, R7 ;  /* 0x00000000080f7224 */ /* 0x008fce00078e0207 */
[----:B------:R-:W2:Y:S01]  /*0570*/  LDC.64 R10, c[0x0][0x388] ;  /* 0x0000e200ff0a7b82 */ /* 0x000ea20000000a00 */
[----:B-1----:R-:W-:-:S05]  /*0580*/  IMAD.WIDE R12, R15, 0x8, R12 ;  /* 0x000000080f0c7825 */ /* 0x002fca00078e020c */
[----:B------:R-:W3:Y:S01]  /*0590*/  LDG.E.64 R14, desc[UR6][R12.64] ;  /* 0x000000060c0e7981 */ /* 0x000ee2000c1e1b00 */
[----:B--2---:R-:W-:-:S05]  /*05a0*/  IMAD.WIDE.U32 R10, R8, 0x8, R10 ;  /* 0x00000008080a7825 */ /* 0x004fca00078e000a */
[----:B------:R-:W3:Y:S02]  /*05b0*/  LDG.E.64 R16, desc[UR6][R10.64] ;  /* 0x000000060a107981 */ /* 0x000ee4000c1e1b00 */
[----:B---3--:R-:W-:Y:S01]  /*05c0*/  DFMA R14, R14, R16, R4 ;  /* 0x000000100e0e722b */ /* 0x008fe20000000004 */
[----:B------:R-:W-:-:S06]  /*05d0*/  IMAD.WIDE R4, R0, 0x8, R12 ;  /* 0x0000000800047825 */ /* 0x000fcc00078e020c */
[----:B------:R1:W-:Y:S04]  /*05e0*/  STG.E.64 desc[UR6][R2.64], R14 ;  /* 0x0000000e02007986 */ /* 0x0003e8000c101b06 */
[----:B------:R-:W2:Y:S04]  /*05f0*/  LDG.E.64 R16, desc[UR6][R4.64] ;  /* 0x0000000604107981 */ /* 0x000ea8000c1e1b00 */
        /* <DEDUP_REMOVED lines=10> */
[----:B------:R-:W2:Y:S01]  /*06a0*/  LDG.E.64 R4, desc[UR6][R10.64+0x18] ;  /* 0x000018060a047981 */ /* 0x000ea2000c1e1b00 */
[----:B------:R-:W-:Y:S01]  /*06b0*/  IADD3 R8, PT, PT, R8, 0x4, RZ ;  /* 0x0000000408087810 */ /* 0x000fe20007ffe0ff */
[----:B--2---:R-:W-:-:S07]  /*06c0*/  DFMA R4, R20, R4, R12 ;  /* 0x000000041404722b */ /* 0x004fce000000000c */
[----:B------:R1:W-:Y:S04]  /*06d0*/  STG.E.64 desc[UR6][R2.64], R4 ;  /* 0x0000000402007986 */ /* 0x0003e8000c101b06 */
.L_x_7:
[----:B------:R-:W-:Y:S05]  /*06e0*/  @!P1 BRA `(.L_x_4) ;  /* 0x00000000006c9947 */ /* 0x000fea0003800000 */
[----:B-1----:R-:W1:Y:S01]  /*06f0*/  LDC.64 R12, c[0x0][0x388] ;  /* 0x0000e200ff0c7b82 */ /* 0x002e620000000a00 */
[----:B------:R-:W-:-:S07]  /*0700*/  ISETP.NE.AND P0, PT, R9, 0x1, PT ;  /* 0x000000010900780c */ /* 0x000fce0003f05270 */
[----:B------:R-:W2:Y:S06]  /*0710*/  LDC.64 R10, c[0x0][0x380] ;  /* 0x0000e000ff0a7b82 */ /* 0x000eac0000000a00 */
[C---:B------:R-:W-:Y:S02]  /*0720*/  @P0 IMAD R19, R8.reuse, R0, R7 ;  /* 0x0000000008130224 */ /* 0x040fe400078e0207 */
[----:B------:R-:W4:Y:S01]  /*0730*/  LDC.64 R22, c[0x0][0x380] ;  /* 0x0000e000ff167b82 */ /* 0x000f220000000a00 */
[----:B-1----:R-:W-:-:S07]  /*0740*/  @P0 IMAD.WIDE.U32 R12, R8, 0x8, R12 ;  /* 0x00000008080c0825 */ /* 0x002fce00078e000c */
[----:B------:R-:W1:Y:S01]  /*0750*/  LDC.64 R24, c[0x0][0x388] ;  /* 0x0000e200ff187b82 */ /* 0x000e620000000a00 */
[----:B---3--:R-:W3:Y:S01]  /*0760*/  @P0 LDG.E.64 R14, desc[UR6][R12.64] ;  /* 0x000000060c0e0981 */ /* 0x008ee2000c1e1b00 */
[----:B--2---:R-:W-:-:S05]  /*0770*/  @P0 IMAD.WIDE R18, R19, 0x8, R10 ;  /* 0x0000000813120825 */ /* 0x004fca00078e020a */
[----:B------:R-:W3:Y:S01]  /*0780*/  @P0 LDG.E.64 R10, desc[UR6][R18.64] ;  /* 0x00000006120a0981 */ /* 0x000ee2000c1e1b00 */
[----:B------:R-:W-:Y:S01]  /*0790*/  @P0 IMAD.WIDE R20, R0, 0x8, R18 ;  /* 0x0000000800140825 */ /* 0x000fe200078e0212 */
[----:B------:R-:W-:-:S04]  /*07a0*/  LOP3.LUT R6, R6, 0x1, RZ, 0xc0, !PT ;  /* 0x0000000106067812 */ /* 0x000fc800078ec0ff */
[----:B------:R-:W-:Y:S01]  /*07b0*/  ISETP.NE.U32.AND P1, PT, R6, 0x1, PT ;  /* 0x000000010600780c */ /* 0x000fe20003f25070 */
[----:B---3--:R-:W-:-:S07]  /*07c0*/  @P0 DFMA R10, R10, R14, R4 ;  /* 0x0000000e0a0a022b */ /* 0x008fce0000000004 */
[----:B------:R-:W-:Y:S04]  /*07d0*/  @P0 STG.E.64 desc[UR6][R2.64], R10 ;  /* 0x0000000a02000986 */ /* 0x000fe8000c101b06 */
[----:B------:R-:W2:Y:S04]  /*07e0*/  @P0 LDG.E.64 R14, desc[UR6][R20.64] ;  /* 0x00000006140e0981 */ /* 0x000ea8000c1e1b00 */
[----:B------:R-:W2:Y:S01]  /*07f0*/  @P0 LDG.E.64 R16, desc[UR6][R12.64+0x8] ;  /* 0x000008060c100981 */ /* 0x000ea2000c1e1b00 */
[----:B------:R-:W-:-:S05]  /*0800*/  @P0 IADD3 R8, PT, PT, R8, 0x2, RZ ;  /* 0x0000000208080810 */ /* 0x000fca0007ffe0ff */
[----:B------:R-:W-:Y:S01]  /*0810*/  @!P1 IMAD R9, R8, R0, R7 ;  /* 0x0000000008099224 */ /* 0x000fe200078e0207 */
[----:B--2---:R-:W-:-:S03]  /*0820*/  @P0 DFMA R4, R14, R16, R10 ;  /* 0x000000100e04022b */ /* 0x004fc6000000000a */
[----:B----4-:R-:W-:-:S04]  /*0830*/  @!P1 IMAD.WIDE R14, R9, 0x8, R22 ;  /* 0x00000008090e9825 */ /* 0x010fc800078e0216 */
[----:B-1----:R-:W-:Y:S01]  /*0840*/  @!P1 IMAD.WIDE.U32 R8, R8, 0x8, R24 ;  /* 0x0000000808089825 */ /* 0x002fe200078e0018 */
[----:B------:R1:W-:Y:S04]  /*0850*/  @P0 STG.E.64 desc[UR6][R2.64], R4 ;  /* 0x0000000402000986 */ /* 0x0003e8000c101b06 */
[----:B------:R-:W1:Y:S04]  /*0860*/  @!P1 LDG.E.64 R14, desc[UR6][R14.64] ;  /* 0x000000060e0e9981 */ /* 0x000e68000c1e1b00 */
[----:B------:R-:W1:Y:S02]  /*0870*/  @!P1 LDG.E.64 R8, desc[UR6][R8.64] ;  /* 0x0000000608089981 */ /* 0x000e64000c1e1b00 */
[----:B-1----:R-:W-:-:S07]  /*0880*/  @!P1 DFMA R4, R14, R8, R4 ;  /* 0x000000080e04922b */ /* 0x002fce0000000004 */
[----:B------:R2:W-:Y:S04]  /*0890*/  @!P1 STG.E.64 desc[UR6][R2.64], R4 ;  /* 0x0000000402009986 */ /* 0x0005e8000c101b06 */
.L_x_4:
[----:B------:R-:W4:Y:S02]  /*08a0*/  LDC.64 R8, c[0x0][0x390] ;  /* 0x0000e400ff087b82 */ /* 0x000f240000000a00 */
[----:B----4-:R-:W-:-:S06]  /*08b0*/  IMAD.WIDE R6, R7, 0x8, R8 ;  /* 0x0000000807067825 */ /* 0x010fcc00078e0208 */
[----:B------:R-:W4:Y:S01]  /*08c0*/  LDG.E.64 R6, desc[UR6][R6.64] ;  /* 0x0000000606067981 */ /* 0x000f22000c1e1b00 */
[----:B------:R-:W-:Y:S01]  /*08d0*/  MOV R8, RZ ;  /* 0x000000ff00087202 */ /* 0x000fe20000000f00 */
[----:B----4-:R-:W-:-:S06]  /*08e0*/  DSETP.GT.AND P0, PT, R6, RZ, PT ;  /* 0x000000ff0600722a */ /* 0x010fcc0003f04000 */
[----:B------:R-:W-:-:S06]  /*08f0*/  FSEL R9, RZ, 1.875, !P0 ;  /* 0x3ff00000ff097808 */ /* 0x000fcc0004000000 */
[----:B-123--:R-:W-:-:S07]  /*0900*/  DMUL R4, R4, R8 ;  /* 0x0000000804047228 */ /* 0x00efce0000000000 */
[----:B------:R-:W-:Y:S01]  /*0910*/  STG.E.64 desc[UR6][R2.64], R4 ;  /* 0x0000000402007986 */ /* 0x000fe2000c101b06 */
[----:B------:R-:W-:Y:S05]  /*0920*/  EXIT ;  /* 0x000000000000794d */ /* 0x000fea0003800000 */
.L_x_8:
        /* <DEDUP_REMOVED lines=13> */
.L_x_51:


//--------------------- .text._Z30compute_output_gradient_kernelPdS_S_i --------------------------
	.section	.text._Z30compute_output_gradient_kernelPdS_S_i,"ax",@progbits
	.align	128
        .global         _Z30compute_output_gradient_kernelPdS_S_i
        .type           _Z30compute_output_gradient_kernelPdS_S_i,@function
        .size           _Z30compute_output_gradient_kernelPdS_S_i,(.L_x_52 - _Z30compute_output_gradient_kernelPdS_S_i)
        .other          _Z30compute_output_gradient_kernelPdS_S_i,@"STO_CUDA_ENTRY STV_DEFAULT"
_Z30compute_output_gradient_kernelPdS_S_i:
.text._Z30compute_output_gradient_kernelPdS_S_i:
        /* <DEDUP_REMOVED lines=9> */
[----:B------:R-:W1:Y:S07]  /*0090*/  LDCU.64 UR4, c[0x0][0x358] ;  /* 0x00006b00ff0477ac */ /* 0x000e6e0008000a00 */
[----:B------:R-:W2:Y:S08]  /*00a0*/  LDC.64 R4, c[0x0][0x388] ;  /* 0x0000e200ff047b82 */ /* 0x000eb00000000a00 */
[----:B------:R-:W3:Y:S01]  /*00b0*/  LDC.64 R8, c[0x0][0x390] ;  /* 0x0000e400ff087b82 */ /* 0x000ee20000000a00 */
[----:B0-----:R-:W-:-:S06]  /*00c0*/  IMAD.WIDE R2, R11, 0x8, R2 ;  /* 0x000000080b027825 */ /* 0x001fcc00078e0202 */
[----:B-1----:R-:W4:Y:S01]  /*00d0*/  LDG.E.64 R2, desc[UR4][R2.64] ;  /* 0x0000000402027981 */ /* 0x002f22000c1e1b00 */
[----:B--2---:R-:W-:-:S06]  /*00e0*/  IMAD.WIDE R4, R11, 0x8, R4 ;  /* 0x000000080b047825 */ /* 0x004fcc00078e0204 */
[----:B------:R-:W4:Y:S01]  /*00f0*/  LDG.E.64 R4, desc[UR4][R4.64] ;  /* 0x0000000404047981 */ /* 0x000f22000c1e1b00 */
[----:B---3--:R-:W-:Y:S01]  /*0100*/  IMAD.WIDE R8, R11, 0x8, R8 ;  /* 0x000000080b087825 */ /* 0x008fe200078e0208 */
[----:B----4-:R-:W-:-:S07]  /*0110*/  DADD R6, R2, -R4 ;  /* 0x0000000002067229 */ /* 0x010fce0000000804 */
[----:B------:R-:W-:Y:S01]  /*0120*/  STG.E.64 desc[UR4][R8.64], R6 ;  /* 0x0000000608007986 */ /* 0x000fe2000c101b04 */
[----:B------:R-:W-:Y:S05]  /*0130*/  EXIT ;  /* 0x000000000000794d */ /* 0x000fea0003800000 */
.L_x_9:
        /* <DEDUP_REMOVED lines=12> */
.L_x_52:


//--------------------- .text._Z21forward_output_kernelPdS_S_S_ii --------------------------
	.section	.text._Z21forward_output_kernelPdS_S_S_ii,"ax",@progbits
	.align	128
        .global         _Z21forward_output_kernelPdS_S_S_ii
        .type           _Z21forward_output_kernelPdS_S_S_ii,@function
        .size           _Z21forward_output_kernelPdS_S_S_ii,(.L_x_53 - _Z21forward_output_kernelPdS_S_S_ii)
        .other          _Z21forward_output_kernelPdS_S_S_ii,@"STO_CUDA_ENTRY STV_DEFAULT"
_Z21forward_output_kernelPdS_S_S_ii:
.text._Z21forward_output_kernelPdS_S_S_ii:
        /* <DEDUP_REMOVED lines=10> */
[----:B------:R-:W2:Y:S08]  /*00a0*/  LDC R6, c[0x0][0x3a4] ;  /* 0x0000e900ff067b82 */ /* 0x000eb00000000800 */
[----:B------:R-:W3:Y:S01]  /*00b0*/  LDC.64 R4, c[0x0][0x398] ;  /* 0x0000e600ff047b82 */ /* 0x000ee20000000a00 */
[----:B0-----:R-:W-:-:S06]  /*00c0*/  IMAD.WIDE R2, R7, 0x8, R2 ;  /* 0x0000000807027825 */ /* 0x001fcc00078e0202 */
[----:B-1----:R-:W4:Y:S01]  /*00d0*/  LDG.E.64 R2, desc[UR12][R2.64] ;  /* 0x0000000c02027981 */ /* 0x002f22000c1e1b00 */
[----:B--2---:R-:W-:Y:S01]  /*00e0*/  ISETP.GE.AND P0, PT, R6, 0x1, PT ;  /* 0x000000010600780c */ /* 0x004fe20003f06270 */
[----:B---3--:R-:W-:-:S05]  /*00f0*/  IMAD.WIDE R4, R7, 0x8, R4 ;  /* 0x0000000807047825 */ /* 0x008fca00078e0204 */
[----:B----4-:R0:W-:Y:S07]  /*0100*/  STG.E.64 desc[UR12][R4.64], R2 ;  /* 0x0000000204007986 */ /* 0x0101ee000c101b0c */
[----:B------:R-:W-:Y:S05]  /*0110*/  @!P0 EXIT ;  /* 0x000000000000894d */ /* 0x000fea0003800000 */
[C---:B------:R-:W-:Y:S01]  /*0120*/  ISETP.GE.U32.AND P1, PT, R6.reuse, 0x10, PT ;  /* 0x000000100600780c */ /* 0x040fe20003f26070 */
[----:B------:R-:W-:Y:S01]  /*0130*/  IMAD R0, R7, R6, RZ ;  /* 0x0000000607007224 */ /* 0x000fe200078e02ff */
[----:B------:R-:W-:Y:S01]  /*0140*/  LOP3.LUT R18, R6, 0xf, RZ, 0xc0, !PT ;  /* 0x0000000f06127812 */ /* 0x000fe200078ec0ff */
[----:B------:R-:W-:-:S03]  /*0150*/  IMAD.MOV.U32 R7, RZ, RZ, RZ ;  /* 0x000000ffff077224 */ /* 0x000fc600078e00ff */
[----:B------:R-:W-:-:S07]  /*0160*/  ISETP.NE.AND P0, PT, R18, RZ, PT ;  /* 0x000000ff1200720c */ /* 0x000fce0003f05270 */
[----:B------:R-:W-:Y:S06]  /*0170*/  @!P1 BRA `(.L_x_10) ;  /* 0x0000000400549947 */ /* 0x000fec0003800000 */
[----:B------:R-:W1:Y:S01]  /*0180*/  LDCU.128 UR8, c[0x0][0x380] ;  /* 0x00007000ff0877ac */ /* 0x000e620008000c00 */
[----:B------:R-:W-:Y:S01]  /*0190*/  LOP3.LUT R7, R6, 0x7ffffff0, RZ, 0xc0, !PT ;  /* 0x7ffffff006077812 */ /* 0x000fe200078ec0ff */
[----:B------:R-:W-:-:S03]  /*01a0*/  IMAD.MOV.U32 R13, RZ, RZ, R0 ;  /* 0x000000ffff0d7224 */ /* 0x000fc600078e0000 */
[----:B------:R-:W-:Y:S01]  /*01b0*/  IADD3 R12, PT, PT, -R7, RZ, RZ ;  /* 0x000000ff070c7210 */ /* 0x000fe20007ffe1ff */
[----:B-1----:R-:W-:Y:S02]  /*01c0*/  UIADD3 UR4, UP1, UPT, UR10, 0x40, URZ ;  /* 0x000000400a047890 */ /* 0x002fe4000ff3e0ff */
[----:B------:R-:W-:Y:S02]  /*01d0*/  UIADD3 UR6, UP0, UPT, UR8, 0x40, URZ ;  /* 0x0000004008067890 */ /* 0x000fe4000ff1e0ff */
[----:B------:R-:W-:Y:S02]  /*01e0*/  UIADD3.X UR5, UPT, UPT, URZ, UR11, URZ, UP1, !UPT ;  /* 0x0000000bff057290 */ /* 0x000fe40008ffe4ff */
[----:B------:R-:W-:Y:S01]  /*01f0*/  IMAD.U32 R14, RZ, RZ, UR4 ;  /* 0x00000004ff0e7e24 */ /* 0x000fe2000f8e00ff */
[----:B------:R-:W-:-:S03]  /*0200*/  UIADD3.X UR7, UPT, UPT, URZ, UR9, URZ, UP0, !UPT ;  /* 0x00000009ff077290 */ /* 0x000fc600087fe4ff */
[----:B------:R-:W-:-:S09]  /*0210*/  IMAD.U32 R15, RZ, RZ, UR5 ;  /* 0x00000005ff0f7e24 */ /* 0x000fd2000f8e00ff */
.L_x_11:
[----:B------:R-:W-:Y:S01]  /*0220*/  MOV R10, UR6 ;  /* 0x00000006000a7c02 */ /* 0x000fe20008000f00 */
[----:B------:R-:W-:Y:S01]  /*0230*/  IMAD.U32 R11, RZ, RZ, UR7 ;  /* 0x00000007ff0b7e24 */ /* 0x000fe2000f8e00ff */
[----:B------:R-:W-:Y:S01]  /*0240*/  MOV R9, R15 ;  /* 0x0000000f00097202 */ /* 0x000fe20000000f00 */
[----:B------:R-:W-:Y:S02]  /*0250*/  IMAD.MOV.U32 R8, RZ, RZ, R14 ;  /* 0x000000ffff087224 */ /* 0x000fe400078e000e */
[----:B------:R-:W-:-:S03]  /*0260*/  IMAD.WIDE R10, R13, 0x8, R10 ;  /* 0x000000080d0a7825 */ /* 0x000fc600078e020a */
[----:B----4-:R-:W2:Y:S04]  /*0270*/  LDG.E.64 R16, desc[UR12][R8.64+-0x40] ;  /* 0xffffc00c08107981 */ /* 0x010ea8000c1e1b00 */
[----:B------:R-:W2:Y:S02]  /*0280*/  LDG.E.64 R14, desc[UR12][R10.64+-0x40] ;  /* 0xffffc00c0a0e7981 */ /* 0x000ea4000c1e1b00 */
[----:B--2---:R-:W-:-:S07]  /*0290*/  DFMA R14, R14, R16, R2 ;  /* 0x000000100e0e722b */ /* 0x004fce0000000002 */
[----:B------:R1:W-:Y:S04]  /*02a0*/  STG.E.64 desc[UR12][R4.64], R14 ;  /* 0x0000000e04007986 */ /* 0x0003e8000c101b0c */
[----:B0-----:R-:W2:Y:S04]  /*02b0*/  LDG.E.64 R2, desc[UR12][R10.64+-0x38] ;  /* 0xffffc80c0a027981 */ /* 0x001ea8000c1e1b00 */
[----:B------:R-:W2:Y:S02]  /*02c0*/  LDG.E.64 R16, desc[UR12][R8.64+-0x38] ;  /* 0xffffc80c08107981 */ /* 0x000ea4000c1e1b00 */
[----:B--2---:R-:W-:-:S07]  /*02d0*/  DFMA R2, R2, R16, R14 ;  /* 0x000000100202722b */ /* 0x004fce000000000e */
[----:B------:R0:W-:Y:S04]  /*02e0*/  STG.E.64 desc[UR12][R4.64], R2 ;  /* 0x0000000204007986 */ /* 0x0001e8000c101b0c */
[----:B------:R-:W2:Y:S04]  /*02f0*/  LDG.E.64 R16, desc[UR12][R10.64+-0x30] ;  /* 0xffffd00c0a107981 */ /* 0x000ea8000c1e1b00 */
[----:B------:R-:W2:Y:S02]  /*0300*/  LDG.E.64 R20, desc[UR12][R8.64+-0x30] ;  /* 0xffffd00c08147981 */ /* 0x000ea4000c1e1b00 */
[----:B--2---:R-:W-:-:S07]  /*0310*/  DFMA R16, R16, R20, R2 ;  /* 0x000000141010722b */ /* 0x004fce0000000002 */
[----:B------:R2:W-:Y:S04]  /*0320*/  STG.E.64 desc[UR12][R4.64], R16 ;  /* 0x0000001004007986 */ /* 0x0005e8000c101b0c */
[----:B------:R-:W3:Y:S04]  /*0330*/  LDG.E.64 R20, desc[UR12][R10.64+-0x28] ;  /* 0xffffd80c0a147981 */ /* 0x000ee8000c1e1b00 */
[----:B------:R-:W3:Y:S02]  /*0340*/  LDG.E.64 R22, desc[UR12][R8.64+-0x28] ;  /* 0xffffd80c08167981 */ /* 0x000ee4000c1e1b00 */
[----:B---3--:R-:W-:-:S07]  /*0350*/  DFMA R20, R20, R22, R16 ;  /* 0x000000161414722b */ /* 0x008fce0000000010 */
[----:B------:R3:W-:Y:S04]  /*0360*/  STG.E.64 desc[UR12][R4.64], R20 ;  /* 0x0000001404007986 */ /* 0x0007e8000c101b0c */
[----:B-1----:R-:W4:Y:S04]  /*0370*/  LDG.E.64 R14, desc[UR12][R10.64+-0x20] ;  /* 0xffffe00c0a0e7981 */ /* 0x002f28000c1e1b00 */
[----:B------:R-:W4:Y:S02]  /*0380*/  LDG.E.64 R22, desc[UR12][R8.64+-0x20] ;  /* 0xffffe00c08167981 */ /* 0x000f24000c1e1b00 */
[----:B----4-:R-:W-:-:S07]  /*0390*/  DFMA R14, R14, R22, R20 ;  /* 0x000000160e0e722b */ /* 0x010fce0000000014 */
[----:B------:R1:W-:Y:S04]  /*03a0*/  STG.E.64 desc[UR12][R4.64], R14 ;  /* 0x0000000e04007986 */ /* 0x0003e8000c101b0c */
[----:B0-----:R-:W4:Y:S04]  /*03b0*/  LDG.E.64 R2, desc[UR12][R10.64+-0x18] ;  /* 0xffffe80c0a027981 */ /* 0x001f28000c1e1b00 */
[----:B------:R-:W4:Y:S02]  /*03c0*/  LDG.E.64 R22, desc[UR12][R8.64+-0x18] ;  /* 0xffffe80c08167981 */ /* 0x000f24000c1e1b00 */
[----:B----4-:R-:W-:-:S07]  /*03d0*/  DFMA R2, R2, R22, R14 ;  /* 0x000000160202722b */ /* 0x010fce000000000e */
[----:B------:R0:W-:Y:S04]  /*03e0*/  STG.E.64 desc[UR12][R4.64], R2 ;  /* 0x0000000204007986 */ /* 0x0001e8000c101b0c */
[----:B--2---:R-:W2:Y:S04]  /*03f0*/  LDG.E.64 R16, desc[UR12][R10.64+-0x10] ;  /* 0xfffff00c0a107981 */ /* 0x004ea8000c1e1b00 */
[----:B------:R-:W2:Y:S02]  /*0400*/  LDG.E.64 R22, desc[UR12][R8.64+-0x10] ;  /* 0xfffff00c08167981 */ /* 0x000ea4000c1e1b00 */
[----:B--2---:R-:W-:-:S07]  /*0410*/  DFMA R16, R16, R22, R2 ;  /* 0x000000161010722b */ /* 0x004fce0000000002 */
[----:B------:R2:W-:Y:S04]  /*0420*/  STG.E.64 desc[UR12][R4.64], R16 ;  /* 0x0000001004007986 */ /* 0x0005e8000c101b0c */
[----:B---3--:R-:W3:Y:S04]  /*0430*/  LDG.E.64 R20, desc[UR12][R10.64+-0x8] ;  /* 0xfffff80c0a147981 */ /* 0x008ee8000c1e1b00 */
        /* <DEDUP_REMOVED lines=27> */
[----:B------:R-:W5:Y:S04]  /*05f0*/  LDG.E.64 R2, desc[UR12][R10.64+0x30] ;  /* 0x0000300c0a027981 */ /* 0x000f68000c1e1b00 */
[----:B--2---:R-:W5:Y:S01]  /*0600*/  LDG.E.64 R16, desc[UR12][R8.64+0x30] ;  /* 0x0000300c08107981 */ /* 0x004f62000c1e1b00 */
[----:B------:R-:W-:Y:S01]  /*0610*/  VIADD R12, R12, 0x10 ;  /* 0x000000100c0c7836 */ /* 0x000fe20000000000 */
[----:B-----5:R-:W-:-:S07]  /*0620*/  DFMA R16, R2, R16, R22 ;  /* 0x000000100210722b */ /* 0x020fce0000000016 */
[----:B------:R4:W-:Y:S04]  /*0630*/  STG.E.64 desc[UR12][R4.64], R16 ;  /* 0x0000001004007986 */ /* 0x0009e8000c101b0c */
[----:B------:R-:W2:Y:S04]  /*0640*/  LDG.E.64 R2, desc[UR12][R10.64+0x38] ;  /* 0x0000380c0a027981 */ /* 0x000ea8000c1e1b00 */
[----:B---3--:R-:W2:Y:S01]  /*0650*/  LDG.E.64 R20, desc[UR12][R8.64+0x38] ;  /* 0x0000380c08147981 */ /* 0x008ea2000c1e1b00 */
[----:B------:R-:W-:Y:S01]  /*0660*/  ISETP.NE.AND P1, PT, R12, RZ, PT ;  /* 0x000000ff0c00720c */ /* 0x000fe20003f25270 */
[----:B------:R-:W-:Y:S01]  /*0670*/  VIADD R13, R13, 0x10 ;  /* 0x000000100d0d7836 */ /* 0x000fe20000000000 */
[----:B-1----:R-:W-:-:S04]  /*0680*/  IADD3 R14, P2, PT, R8, 0x80, RZ ;  /* 0x00000080080e7810 */ /* 0x002fc80007f5e0ff */
[----:B------:R-:W-:Y:S01]  /*0690*/  IADD3.X R15, PT, PT, RZ, R9, RZ, P2, !PT ;  /* 0x00000009ff0f7210 */ /* 0x000fe200017fe4ff */
[----:B--2---:R-:W-:-:S07]  /*06a0*/  DFMA R2, R2, R20, R16 ;  /* 0x000000140202722b */ /* 0x004fce0000000010 */
[----:B------:R4:W-:Y:S01]  /*06b0*/  STG.E.64 desc[UR12][R4.64], R2 ;  /* 0x0000000204007986 */ /* 0x0009e2000c101b0c */
[----:B------:R-:W-:Y:S05]  /*06c0*/  @P1 BRA `(.L_x_11) ;  /* 0xfffffff800d41947 */ /* 0x000fea000383ffff */
.L_x_10:
[----:B------:R-:W-:Y:S05]  /*06d0*/  @!P0 EXIT ;  /* 0x000000000000894d */ /* 0x000fea0003800000 */
[----:B------:R-:W-:Y:S02]  /*06e0*/  ISETP.GE.U32.AND P0, PT, R18, 0x8, PT ;  /* 0x000000081200780c */ /* 0x000fe40003f06070 */
[----:B----4-:R-:W-:-:S04]  /*06f0*/  LOP3.LUT R16, R6, 0x7, RZ, 0xc0, !PT ;  /* 0x0000000706107812 */ /* 0x010fc800078ec0ff */
[----:B------:R-:W-:-:S07]  /*0700*/  ISETP.NE.AND P1, PT, R16, RZ, PT ;  /* 0x000000ff1000720c */ /* 0x000fce0003f25270 */
[----:B------:R-:W-:Y:S06]  /*0710*/  @!P0 BRA `(.L_x_12) ;  /* 0x0000000000988947 */ /* 0x000fec0003800000 */
[----:B------:R-:W1:Y:S01]  /*0720*/  LDC.64 R8, c[0x0][0x380] ;  /* 0x0000e000ff087b82 */ /* 0x000e620000000a00 */
[----:B------:R-:W-:-:S07]  /*0730*/  IADD3 R13, PT, PT, R0, R7, RZ ;  /* 0x00000007000d7210 */ /* 0x000fce0007ffe0ff */
[----:B------:R-:W2:Y:S01]  /*0740*/  LDC.64 R10, c[0x0][0x388] ;  /* 0x0000e200ff0a7b82 */ /* 0x000ea20000000a00 */
[----:B-1----:R-:W-:-:S05]  /*0750*/  IMAD.WIDE R8, R13, 0x8, R8 ;  /* 0x000000080d087825 */ /* 0x002fca00078e0208 */
[----:B------:R-:W3:Y:S01]  /*0760*/  LDG.E.64 R12, desc[UR12][R8.64] ;  /* 0x0000000c080c7981 */ /* 0x000ee2000c1e1b00 */
[----:B--2---:R-:W-:-:S05]  /*0770*/  IMAD.WIDE.U32 R10, R7, 0x8, R10 ;  /* 0x00000008070a7825 */ /* 0x004fca00078e000a */
[----:B------:R-:W3:Y:S02]  /*0780*/  LDG.E.64 R14, desc[UR12][R10.64] ;  /* 0x0000000c0a0e7981 */ /* 0x000ee4000c1e1b00 */
[----:B---3--:R-:W-:-:S07]  /*0790*/  DFMA R12, R12, R14, R2 ;  /* 0x0000000e0c0c722b */ /* 0x008fce0000000002 */
        /* <DEDUP_REMOVED lines=21> */
[----:B------:R-:W4:Y:S04]  /*08f0*/  LDG.E.64 R2, desc[UR12][R8.64+0x30] ;  /* 0x0000300c08027981 */ /* 0x000f28000c1e1b00 */
[----:B--2---:R-:W4:Y:S02]  /*0900*/  LDG.E.64 R14, desc[UR12][R10.64+0x30] ;  /* 0x0000300c0a0e7981 */ /* 0x004f24000c1e1b00 */
[----:B----4-:R-:W-:-:S07]  /*0910*/  DFMA R14, R2, R14, R20 ;  /* 0x0000000e020e722b */ /* 0x010fce0000000014 */
[----:B------:R1:W-:Y:S04]  /*0920*/  STG.E.64 desc[UR12][R4.64], R14 ;  /* 0x0000000e04007986 */ /* 0x0003e8000c101b0c */
[----:B------:R-:W2:Y:S04]  /*0930*/  LDG.E.64 R2, desc[UR12][R8.64+0x38] ;  /* 0x0000380c08027981 */ /* 0x000ea8000c1e1b00 */
[----:B---3--:R-:W2:Y:S01]  /*0940*/  LDG.E.64 R18, desc[UR12][R10.64+0x38] ;  /* 0x0000380c0a127981 */ /* 0x008ea2000c1e1b00 */
[----:B------:R-:W-:Y:S01]  /*0950*/  VIADD R7, R7, 0x8 ;  /* 0x0000000807077836 */ /* 0x000fe20000000000 */
[----:B--2---:R-:W-:-:S07]  /*0960*/  DFMA R2, R2, R18, R14 ;  /* 0x000000120202722b */ /* 0x004fce000000000e */
[----:B------:R1:W-:Y:S04]  /*0970*/  STG.E.64 desc[UR12][R4.64], R2 ;  /* 0x0000000204007986 */ /* 0x0003e8000c101b0c */
.L_x_12:
[----:B------:R-:W-:Y:S05]  /*0980*/  @!P1 EXIT ;  /* 0x000000000000994d */ /* 0x000fea0003800000 */
[----:B------:R-:W-:Y:S02]  /*0990*/  ISETP.GE.U32.AND P0, PT, R16, 0x4, PT ;  /* 0x000000041000780c */ /* 0x000fe40003f06070 */
[----:B------:R-:W-:-:S04]  /*09a0*/  LOP3.LUT R6, R6, 0x3, RZ, 0xc0, !PT ;  /* 0x0000000306067812 */ /* 0x000fc800078ec0ff */
[----:B------:R-:W-:-:S07]  /*09b0*/  ISETP.NE.AND P1, PT, R6, RZ, PT ;  /* 0x000000ff0600720c */ /* 0x000fce0003f25270 */
[----:B------:R-:W-:Y:S06]  /*09c0*/  @!P0 BRA `(.L_x_13) ;  /* 0x0000000000588947 */ /* 0x000fec0003800000 */
[----:B------:R-:W2:Y:S01]  /*09d0*/  LDC.64 R10, c[0x0][0x380] ;  /* 0x0000e000ff0a7b82 */ /* 0x000ea20000000a00 */
[----:B-1----:R-:W-:-:S07]  /*09e0*/  IADD3 R13, PT, PT, R0, R7, RZ ;  /* 0x00000007000d7210 */ /* 0x002fce0007ffe0ff */
[----:B------:R-:W1:Y:S01]  /*09f0*/  LDC.64 R8, c[0x0][0x388] ;  /* 0x0000e200ff087b82 */ /* 0x000e620000000a00 */
[----:B--2---:R-:W-:-:S05]  /*0a00*/  IMAD.WIDE R10, R13, 0x8, R10 ;  /* 0x000000080d0a7825 */ /* 0x004fca00078e020a */
[----:B------:R-:W2:Y:S01]  /*0a10*/  LDG.E.64 R12, desc[UR12][R10.64] ;  /* 0x0000000c0a0c7981 */ /* 0x000ea2000c1e1b00 */
[----:B-1----:R-:W-:-:S05]  /*0a20*/  IMAD.WIDE.U32 R8, R7, 0x8, R8 ;  /* 0x0000000807087825 */ /* 0x002fca00078e0008 */
[----:B------:R-:W2:Y:S02]  /*0a30*/  LDG.E.64 R14, desc[UR12][R8.64] ;  /* 0x0000000c080e7981 */ /* 0x000ea4000c1e1b00 */
[----:B--2---:R-:W-:-:S07]  /*0a40*/  DFMA R12, R12, R14, R2 ;  /* 0x0000000e0c0c722b */ /* 0x004fce0000000002 */
[----:B------:R2:W-:Y:S04]  /*0a50*/  STG.E.64 desc[UR12][R4.64], R12 ;  /* 0x0000000c04007986 */ /* 0x0005e8000c101b0c */
[----:B0-----:R-:W3:Y:S04]  /*0a60*/  LDG.E.64 R2, desc[UR12][R10.64+0x8] ;  /* 0x0000080c0a027981 */ /* 0x001ee8000c1e1b00 */
[----:B------:R-:W3:Y:S02]  /*0a70*/  LDG.E.64 R14, desc[UR12][R8.64+0x8] ;  /* 0x0000080c080e7981 */ /* 0x000ee4000c1e1b00 */
[----:B---3--:R-:W-:-:S07]  /*0a80*/  DFMA R14, R2, R14, R12 ;  /* 0x0000000e020e722b */ /* 0x008fce000000000c */
[----:B------:R2:W-:Y:S04]  /*0a90*/  STG.E.64 desc[UR12][R4.64], R14 ;  /* 0x0000000e04007986 */ /* 0x0005e8000c101b0c */
[----:B------:R-:W3:Y:S04]  /*0aa0*/  LDG.E.64 R2, desc[UR12][R10.64+0x10] ;  /* 0x0000100c0a027981 */ /* 0x000ee8000c1e1b00 */
[----:B------:R-:W3:Y:S02]  /*0ab0*/  LDG.E.64 R16, desc[UR12][R8.64+0x10] ;  /* 0x0000100c08107981 */ /* 0x000ee4000c1e1b00 */
[----:B---3--:R-:W-:-:S07]  /*0ac0*/  DFMA R16, R2, R16, R14 ;  /* 0x000000100210722b */ /* 0x008fce000000000e */
[----:B------:R2:W-:Y:S04]  /*0ad0*/  STG.E.64 desc[UR12][R4.64], R16 ;  /* 0x0000001004007986 */ /* 0x0005e8000c101b0c */
[----:B------:R-:W3:Y:S04]  /*0ae0*/  LDG.E.64 R2, desc[UR12][R10.64+0x18] ;  /* 0x0000180c0a027981 */ /* 0x000ee8000c1e1b00 */
[----:B------:R-:W3:Y:S01]  /*0af0*/  LDG.E.64 R18, desc[UR12][R8.64+0x18] ;  /* 0x0000180c08127981 */ /* 0x000ee2000c1e1b00 */
[----:B------:R-:W-:Y:S01]  /*0b00*/  VIADD R7, R7, 0x4 ;  /* 0x0000000407077836 */ /* 0x000fe20000000000 */
[----:B---3--:R-:W-:-:S07]  /*0b10*/  DFMA R2, R2, R18, R16 ;  /* 0x000000120202722b */ /* 0x008fce0000000010 */
[----:B------:R2:W-:Y:S04]  /*0b20*/  STG.E.64 desc[UR12][R4.64], R2 ;  /* 0x0000000204007986 */ /* 0x0005e8000c101b0c */
.L_x_13:
[----:B------:R-:W-:Y:S05]  /*0b30*/  @!P1 EXIT ;  /* 0x000000000000994d */ /* 0x000fea0003800000 */
[----:B------:R-:W3:Y:S01]  /*0b40*/  LDC.64 R10, c[0x0][0x388] ;  /* 0x0000e200ff0a7b82 */ /* 0x000ee20000000a00 */
[----:B-12---:R-:W-:Y:S01]  /*0b50*/  IADD3 R13, PT, PT, R0, R7, RZ ;  /* 0x00000007000d7210 */ /* 0x006fe20007ffe0ff */
[----:B------:R-:W-:-:S06]  /*0b60*/  IMAD.MOV R0, RZ, RZ, -R6 ;  /* 0x000000ffff007224 */ /* 0x000fcc00078e0a06 */
[----:B------:R-:W1:Y:S01]  /*0b70*/  LDC.64 R8, c[0x0][0x380] ;  /* 0x0000e000ff087b82 */ /* 0x000e620000000a00 */
[----:B---3--:R-:W-:-:S04]  /*0b80*/  IMAD.WIDE.U32 R10, R7, 0x8, R10 ;  /* 0x00000008070a7825 */ /* 0x008fc800078e000a */
[----:B------:R-:W-:Y:S01]  /*0b90*/  IMAD.MOV.U32 R12, RZ, RZ, R10 ;  /* 0x000000ffff0c7224 */ /* 0x000fe200078e000a */
[----:B------:R-:W-:-:S07]  /*0ba0*/  MOV R15, R11 ;  /* 0x0000000b000f7202 */ /* 0x000fce0000000f00 */
.L_x_14:
[----:B-1----:R-:W-:Y:S01]  /*0bb0*/  IMAD.WIDE R6, R13, 0x8, R8 ;  /* 0x000000080d067825 */ /* 0x002fe200078e0208 */
[----:B------:R-:W-:-:S03]  /*0bc0*/  MOV R10, R12 ;  /* 0x0000000c000a7202 */ /* 0x000fc60000000f00 */
[----:B------:R-:W-:Y:S02]  /*0bd0*/  IMAD.MOV.U32 R11, RZ, RZ, R15 ;  /* 0x000000ffff0b7224 */ /* 0x000fe400078e000f */
[----:B------:R-:W0:Y:S04]  /*0be0*/  LDG.E.64 R6, desc[UR12][R6.64] ;  /* 0x0000000c06067981 */ /* 0x000e28000c1e1b00 */
[----:B------:R-:W0:Y:S01]  /*0bf0*/  LDG.E.64 R10, desc[UR12][R10.64] ;  /* 0x0000000c0a0a7981 */ /* 0x000e22000c1e1b00 */
[----:B------:R-:W-:Y:S01]  /*0c00*/  IADD3 R0, PT, PT, R0, 0x1, RZ ;  /* 0x0000000100007810 */ /* 0x000fe20007ffe0ff */
[----:B------:R-:W-:Y:S01]  /*0c10*/  VIADD R13, R13, 0x1 ;  /* 0x000000010d0d7836 */ /* 0x000fe20000000000 */
[----:B------:R-:W-:Y:S02]  /*0c20*/  IADD3 R12, P1, PT, R12, 0x8, RZ ;  /* 0x000000080c0c7810 */ /* 0x000fe40007f3e0ff */
[----:B------:R-:W-:-:S02]  /*0c30*/  ISETP.NE.AND P0, PT, R0, RZ, PT ;  /* 0x000000ff0000720c */ /* 0x000fc40003f05270 */
[----:B------:R-:W-:Y:S01]  /*0c40*/  IADD3.X R15, PT, PT, RZ, R15, RZ, P1, !PT ;  /* 0x0000000fff0f7210 */ /* 0x000fe20000ffe4ff */
[----:B0-2---:R-:W-:-:S07]  /*0c50*/  DFMA R2, R6, R10, R2 ;  /* 0x0000000a0602722b */ /* 0x005fce0000000002 */
[----:B------:R2:W-:Y:S03]  /*0c60*/  STG.E.64 desc[UR12][R4.64], R2 ;  /* 0x0000000204007986 */ /* 0x0005e6000c101b0c */
[----:B------:R-:W-:Y:S05]  /*0c70*/  @P0 BRA `(.L_x_14) ;  /* 0xfffffffc00cc0947 */ /* 0x000fea000383ffff */
[----:B------:R-:W-:Y:S05]  /*0c80*/  EXIT ;  /* 0x000000000000794d */ /* 0x000fea0003800000 */
.L_x_15:
        /* <DEDUP_REMOVED lines=15> */
.L_x_53:


//--------------------- .text._Z21forward_hidden_kernelPdS_S_S_ii --------------------------
	.section	.text._Z21forward_hidden_kernelPdS_S_S_ii,"ax",@progbits
	.align	128
        .global         _Z21forward_hidden_kernelPdS_S_S_ii
        .type           _Z21forward_hidden_kernelPdS_S_S_ii,@function
        .size           _Z21forward_hidden_kernelPdS_S_S_ii,(.L_x_54 - _Z21forward_hidden_kernelPdS_S_S_ii)
        .other          _Z21forward_hidden_kernelPdS_S_S_ii,@"STO_CUDA_ENTRY STV_DEFAULT"
_Z21forward_hidden_kernelPdS_S_S_ii:
.text._Z21forward_hidden_kernelPdS_S_S_ii:
        /* <DEDUP_REMOVED lines=34> */
.L_x_17:
        /* <DEDUP_REMOVED lines=75> */
.L_x_16:
        /* <DEDUP_REMOVED lines=43> */
.L_x_18:
        /* <DEDUP_REMOVED lines=27> */
.L_x_19:
        /* <DEDUP_REMOVED lines=8> */
.L_x_20:
        /* <DEDUP_REMOVED lines=14> */
.L_x_21:
        /* <DEDUP_REMOVED lines=15> */
.L_x_54:


//--------------------- .text._Z14softmax_kernelPdi --------------------------
	.section	.text._Z14softmax_kernelPdi,"ax",@progbits
	.align	128
        .global         _Z14softmax_kernelPdi
        .type           _Z14softmax_kernelPdi,@function
        .size           _Z14softmax_kernelPdi,(.L_x_46 - _Z14softmax_kernelPdi)
        .other          _Z14softmax_kernelPdi,@"STO_CUDA_ENTRY STV_DEFAULT"
_Z14softmax_kernelPdi:
.text._Z14softmax_kernelPdi:
[----:B------:R-:W-:Y:S01]  /*0000*/  LDC R1, c[0x0][0x37c] ;  /* 0x0000df00ff017b82 */ /* 0x000fe20000000800 */
[----:B------:R-:W0:Y:S01]  /*0010*/  S2R R0, SR_TID.X ;  /* 0x0000000000007919 */ /* 0x000e220000002100 */
[----:B------:R-:W1:Y:S01]  /*0020*/  LDCU.64 UR10, c[0x0][0x358] ;  /* 0x00006b00ff0a77ac */ /* 0x000e620008000a00 */
[----:B------:R-:W-:Y:S01]  /*0030*/  BSSY.RECONVERGENT B0, `(.L_x_22) ;  /* 0x0000126000007945 */ /* 0x000fe20003800200 */
[----:B0-----:R-:W-:-:S13]  /*0040*/  ISETP.NE.AND P0, PT, R0, RZ, PT ;  /* 0x000000ff0000720c */ /* 0x001fda0003f05270 */
[----:B-1----:R-:W-:Y:S05]  /*0050*/  @P0 BRA `(.L_x_23) ;  /* 0x00000010008c0947 */ /* 0x002fea0003800000 */
[----:B------:R-:W0:Y:S01]  /*0060*/  S2UR UR5, SR_CgaCtaId ;  /* 0x00000000000579c3 */ /* 0x000e220000008800 */
[----:B------:R-:W-:Y:S01]  /*0070*/  UMOV UR4, 0x400 ;  /* 0x0000040000047882 */ /* 0x000fe20000000000 */
[----:B------:R-:W1:Y:S01]  /*0080*/  LDCU UR6, c[0x0][0x388] ;  /* 0x00007100ff0677ac */ /* 0x000e620008000800 */
[----:B------:R-:W-:Y:S02]  /*0090*/  IMAD.MOV.U32 R2, RZ, RZ, 0x0 ;  /* 0x00000000ff027424 */ /* 0x000fe400078e00ff */
[----:B------:R-:W-:Y:S01]  /*00a0*/  IMAD.MOV.U32 R3, RZ, RZ, -0x100000 ;  /* 0xfff00000ff037424 */ /* 0x000fe200078e00ff */
[----:B-1----:R-:W-:Y:S02]  /*00b0*/  UISETP.GE.AND UP0, UPT, UR6, 0x1, UPT ;  /* 0x000000010600788c */ /* 0x002fe4000bf06270 */
[----:B0-----:R-:W-:-:S09]  /*00c0*/  ULEA UR4, UR5, UR4, 0x18 ;  /* 0x0000000405047291 */ /* 0x001fd2000f8ec0ff */
[----:B------:R0:W-:Y:S01]  /*00d0*/  STS.64 [UR4], R2 ;  /* 0x00000002ff007988 */ /* 0x0001e20008000a04 */
[----:B------:R-:W-:Y:S05]  /*00e0*/  BRA.U !UP0, `(.L_x_23) ;  /* 0x0000001108687547 */ /* 0x000fea000b800000 */
[----:B------:R-:W-:Y:S01]  /*00f0*/  UISETP.GE.U32.AND UP1, UPT, UR6, 0x10, UPT ;  /* 0x000000100600788c */ /* 0x000fe2000bf26070 */
[----:B------:R-:W-:Y:S01]  /*0100*/  IMAD.MOV.U32 R20, RZ, RZ, RZ ;  /* 0x000000ffff147224 */ /* 0x000fe200078e00ff */
[----:B------:R-:W-:Y:S01]  /*0110*/  ULOP3.LUT UR7, UR6, 0xf, URZ, 0xc0, !UPT ;  /* 0x0000000f06077892 */ /* 0x000fe2000f8ec0ff */
[----:B0-----:R-:W-:Y:S02]  /*0120*/  IMAD.MOV.U32 R2, RZ, RZ, 0x0 ;  /* 0x00000000ff027424 */ /* 0x001fe400078e00ff */
[----:B------:R-:W-:Y:S01]  /*0130*/  IMAD.MOV.U32 R3, RZ, RZ, -0x100000 ;  /* 0xfff00000ff037424 */ /* 0x000fe200078e00ff */
[----:B------:R-:W-:-:S03]  /*0140*/  UISETP.NE.AND UP0, UPT, UR7, URZ, UPT ;  /* 0x000000ff0700728c */ /* 0x000fc6000bf05270 */
[----:B------:R-:W-:Y:S08]  /*0150*/  BRA.U !UP1, `(.L_x_24) ;  /* 0x00000009093c7547 */ /* 0x000ff0000b800000 */
[----:B------:R-:W0:Y:S01]  /*0160*/  LDCU.64 UR8, c[0x0][0x380] ;  /* 0x00007000ff0877ac */ /* 0x000e220008000a00 */
[----:B------:R-:W-:Y:S02]  /*0170*/  IMAD.MOV.U32 R2, RZ, RZ, 0x0 ;  /* 0x00000000ff027424 */ /* 0x000fe400078e00ff */
[----:B------:R-:W-:Y:S01]  /*0180*/  IMAD.MOV.U32 R3, RZ, RZ, -0x100000 ;  /* 0xfff00000ff037424 */ /* 0x000fe200078e00ff */
[----:B------:R-:W-:-:S06]  /*0190*/  ULOP3.LUT UR4, UR6, 0x7ffffff0, URZ, 0xc0, !UPT ;  /* 0x7ffffff006047892 */ /* 0x000fcc000f8ec0ff */
[----:B------:R-:W-:Y:S01]  /*01a0*/  IMAD.U32 R20, RZ, RZ, UR4 ;  /* 0x00000004ff147e24 */ /* 0x000fe2000f8e00ff */
[----:B0-----:R-:W-:Y:S02]  /*01b0*/  UIADD3 UR5, UP1, UPT, UR8, 0x40, URZ ;  /* 0x0000004008057890 */ /* 0x001fe4000ff3e0ff */
[----:B------:R-:W-:Y:S02]  /*01c0*/  UIADD3 UR8, UPT, UPT, -UR4, URZ, URZ ;  /* 0x000000ff04087290 */ /* 0x000fe4000fffe1ff */
[----:B------:R-:W-:Y:S02]  /*01d0*/  UIADD3.X UR6, UPT, UPT, URZ, UR9, URZ, UP1, !UPT ;  /* 0x00000009ff067290 */ /* 0x000fe40008ffe4ff */
[----:B------:R-:W-:-:S04]  /*01e0*/  IMAD.U32 R4, RZ, RZ, UR5 ;  /* 0x00000005ff047e24 */ /* 0x000fc8000f8e00ff */
[----:B------:R-:W-:-:S07]  /*01f0*/  IMAD.U32 R5, RZ, RZ, UR6 ;  /* 0x00000006ff057e24 */ /* 0x000fce000f8e00ff */
.L_x_25:
[----:B------:R-:W2:Y:S04]  /*0200*/  LDG.E.64 R14, desc[UR10][R4.64+-0x40] ;  /* 0xffffc00a040e7981 */ /* 0x000ea8000c1e1b00 */
[----:B------:R-:W3:Y:S04]  /*0210*/  LDG.E.64 R8, desc[UR10][R4.64+-0x38] ;  /* 0xffffc80a04087981 */ /* 0x000ee8000c1e1b00 */
[----:B------:R-:W4:Y:S04]  /*0220*/  LDG.E.64 R26, desc[UR10][R4.64+-0x30] ;  /* 0xffffd00a041a7981 */ /* 0x000f28000c1e1b00 */
[----:B------:R-:W5:Y:S04]  /*0230*/  LDG.E.64 R24, desc[UR10][R4.64+-0x28] ;  /* 0xffffd80a04187981 */ /* 0x000f68000c1e1b00 */
[----:B------:R-:W5:Y:S04]  /*0240*/  LDG.E.64 R22, desc[UR10][R4.64+-0x20] ;  /* 0xffffe00a04167981 */ /* 0x000f68000c1e1b00 */
[----:B------:R-:W5:Y:S04]  /*0250*/  LDG.E.64 R18, desc[UR10][R4.64+-0x18] ;  /* 0xffffe80a04127981 */ /* 0x000f68000c1e1b00 */
[----:B------:R-:W5:Y:S04]  /*0260*/  LDG.E.64 R6, desc[UR10][R4.64+-0x10] ;  /* 0xfffff00a04067981 */ /* 0x000f68000c1e1b00 */
[----:B------:R-:W5:Y:S01]  /*0270*/  LDG.E.64 R10, desc[UR10][R4.64+-0x8] ;  /* 0xfffff80a040a7981 */ /* 0x000f62000c1e1b00 */
[----:B--2---:R-:W-:-:S14]  /*0280*/  DSETP.GT.AND P0, PT, R14, R2, PT ;  /* 0x000000020e00722a */ /* 0x004fdc0003f04000 */
[----:B------:R-:W-:Y:S01]  /*0290*/  @P0 IMAD.MOV.U32 R2, RZ, RZ, R14 ;  /* 0x000000ffff020224 */ /* 0x000fe200078e000e */
[----:B------:R-:W0:Y:S01]  /*02a0*/  @P0 S2R R16, SR_CgaCtaId ;  /* 0x0000000000100919 */ /* 0x000e220000008800 */
[----:B------:R-:W-:-:S06]  /*02b0*/  @P0 IMAD.MOV.U32 R3, RZ, RZ, R15 ;  /* 0x000000ffff030224 */ /* 0x000fcc00078e000f */
[----:B---3--:R-:W-:Y:S01]  /*02c0*/  DSETP.GT.AND P1, PT, R8, R2, PT ;  /* 0x000000020800722a */ /* 0x008fe20003f24000 */
[----:B------:R-:W-:-:S13]  /*02d0*/  @P0 MOV R13, 0x400 ;  /* 0x00000400000d0802 */ /* 0x000fda0000000f00 */
[----:B------:R-:W-:Y:S01]  /*02e0*/  @P1 IMAD.MOV.U32 R2, RZ, RZ, R8 ;  /* 0x000000ffff021224 */ /* 0x000fe200078e0008 */
[----:B------:R-:W1:Y:S01]  /*02f0*/  @P1 S2R R12, SR_CgaCtaId ;  /* 0x00000000000c1919 */ /* 0x000e620000008800 */
[----:B------:R-:W-:-:S06]  /*0300*/  @P1 IMAD.MOV.U32 R3, RZ, RZ, R9 ;  /* 0x000000ffff031224 */ /* 0x000fcc00078e0009 */
[----:B----4-:R-:W-:Y:S01]  /*0310*/  DSETP.GT.AND P2, PT, R26, R2, PT ;  /* 0x000000021a00722a */ /* 0x010fe20003f44000 */
[----:B0-----:R-:W-:Y:S02]  /*0320*/  @P0 LEA R29, R16, R13, 0x18 ;  /* 0x0000000d101d0211 */ /* 0x001fe400078ec0ff */
[----:B------:R-:W2:Y:S01]  /*0330*/  LDG.E.64 R16, desc[UR10][R4.64] ;  /* 0x0000000a04107981 */ /* 0x000ea2000c1e1b00 */
[----:B------:R-:W-:-:S03]  /*0340*/  @P1 MOV R13, 0x400 ;  /* 0x00000400000d1802 */ /* 0x000fc60000000f00 */
[----:B------:R1:W-:Y:S07]  /*0350*/  @P0 STS.64 [R29], R14 ;  /* 0x0000000e1d000388 */ /* 0x0003ee0000000a00 */
[----:B------:R-:W-:Y:S01]  /*0360*/  @P2 IMAD.MOV.U32 R2, RZ, RZ, R26 ;  /* 0x000000ffff022224 */ /* 0x000fe200078e001a */
[----:B------:R-:W0:Y:S01]  /*0370*/  @P2 S2R R21, SR_CgaCtaId ;  /* 0x0000000000152919 */ /* 0x000e220000008800 */
[----:B------:R-:W-:-:S06]  /*0380*/  @P2 IMAD.MOV.U32 R3, RZ, RZ, R27 ;  /* 0x000000ffff032224 */ /* 0x000fcc00078e001b */
[----:B-----5:R-:W-:Y:S01]  /*0390*/  DSETP.GT.AND P0, PT, R24, R2, PT ;  /* 0x000000021800722a */ /* 0x020fe20003f04000 */
[----:B-1----:R-:W-:Y:S02]  /*03a0*/  @P1 LEA R29, R12, R13, 0x18 ;  /* 0x0000000d0c1d1211 */ /* 0x002fe400078ec0ff */
[----:B------:R-:W3:Y:S01]  /*03b0*/  LDG.E.64 R12, desc[UR10][R4.64+0x8] ;  /* 0x0000080a040c7981 */ /* 0x000ee2000c1e1b00 */
[----:B------:R-:W-:-:S03]  /*03c0*/  @P2 MOV R14, 0x400 ;  /* 0x00000400000e2802 */ /* 0x000fc60000000f00 */
[----:B------:R1:W-:Y:S07]  /*03d0*/  @P1 STS.64 [R29], R8 ;  /* 0x000000081d001388 */ /* 0x0003ee0000000a00 */
[----:B------:R-:W-:Y:S01]  /*03e0*/  @P0 IMAD.MOV.U32 R2, RZ, RZ, R24 ;  /* 0x000000ffff020224 */ /* 0x000fe200078e0018 */
[----:B------:R-:W4:Y:S01]  /*03f0*/  @P0 S2R R28, SR_CgaCtaId ;  /* 0x00000000001c0919 */ /* 0x000f220000008800 */
[----:B------:R-:W-:-:S06]  /*0400*/  @P0 IMAD.MOV.U32 R3, RZ, RZ, R25 ;  /* 0x000000ffff030224 */ /* 0x000fcc00078e0019 */
[----:B------:R-:W-:Y:S01]  /*0410*/  DSETP.GT.AND P1, PT, R22, R2, PT ;  /* 0x000000021600722a */ /* 0x000fe20003f24000 */
[----:B0-----:R-:W-:Y:S02]  /*0420*/  @P2 LEA R21, R21, R14, 0x18 ;  /* 0x0000000e15152211 */ /* 0x001fe400078ec0ff */
[----:B------:R-:W5:Y:S01]  /*0430*/  LDG.E.64 R14, desc[UR10][R4.64+0x10] ;  /* 0x0000100a040e7981 */ /* 0x000f62000c1e1b00 */
[----:B-1----:R-:W-:-:S03]  /*0440*/  @P0 MOV R9, 0x400 ;  /* 0x0000040000090802 */ /* 0x002fc60000000f00 */
[----:B------:R0:W-:Y:S07]  /*0450*/  @P2 STS.64 [R21], R26 ;  /* 0x0000001a15002388 */ /* 0x0001ee0000000a00 */
[----:B------:R-:W-:Y:S02]  /*0460*/  @P1 IMAD.MOV.U32 R2, RZ, RZ, R22 ;  /* 0x000000ffff021224 */ /* 0x000fe400078e0016 */
[----:B------:R-:W-:Y:S01]  /*0470*/  @P1 IMAD.MOV.U32 R3, RZ, RZ, R23 ;  /* 0x000000ffff031224 */ /* 0x000fe200078e0017 */
[----:B0-----:R-:W5:Y:S05]  /*0480*/  LDG.E.64 R26, desc[UR10][R4.64+0x20] ;  /* 0x0000200a041a7981 */ /* 0x001f6a000c1e1b00 */
[----:B------:R-:W-:Y:S01]  /*0490*/  DSETP.GT.AND P2, PT, R18, R2, PT ;  /* 0x000000021200722a */ /* 0x000fe20003f44000 */
[----:B----4-:R-:W-:Y:S01]  /*04a0*/  @P0 LEA R29, R28, R9, 0x18 ;  /* 0x000000091c1d0211 */ /* 0x010fe200078ec0ff */
[----:B------:R-:W0:Y:S01]  /*04b0*/  @P1 S2R R21, SR_CgaCtaId ;  /* 0x0000000000151919 */ /* 0x000e220000008800 */
[----:B------:R-:W4:Y:S04]  /*04c0*/  LDG.E.64 R8, desc[UR10][R4.64+0x18] ;  /* 0x0000180a04087981 */ /* 0x000f28000c1e1b00 */
[----:B------:R1:W-:Y:S07]  /*04d0*/  @P0 STS.64 [R29], R24 ;  /* 0x000000181d000388 */ /* 0x0003ee0000000a00 */
[----:B-1----:R-:W1:Y:S01]  /*04e0*/  @P2 S2R R25, SR_CgaCtaId ;  /* 0x0000000000192919 */ /* 0x002e620000008800 */
[----:B------:R-:W-:-:S02]  /*04f0*/  @P2 IMAD.MOV.U32 R2, RZ, RZ, R18 ;  /* 0x000000ffff022224 */ /* 0x000fc400078e0012 */
[----:B------:R-:W-:Y:S01]  /*0500*/  @P2 IMAD.MOV.U32 R3, RZ, RZ, R19 ;  /* 0x000000ffff032224 */ /* 0x000fe200078e0013 */
[----:B------:R-:W-:-:S05]  /*0510*/  @P1 MOV R28, 0x400 ;  /* 0x00000400001c1802 */ /* 0x000fca0000000f00 */
[----:B------:R-:W-:Y:S01]  /*0520*/  DSETP.GT.AND P0, PT, R6, R2, PT ;  /* 0x000000020600722a */ /* 0x000fe20003f04000 */
[----:B0-----:R-:W-:Y:S02]  /*0530*/  @P1 LEA R21, R21, R28, 0x18 ;  /* 0x0000001c15151211 */ /* 0x001fe400078ec0ff */
[----:B------:R-:W-:-:S03]  /*0540*/  @P2 MOV R28, 0x400 ;  /* 0x00000400001c2802 */ /* 0x000fc60000000f00 */
[----:B------:R1:W-:Y:S02]  /*0550*/  @P1 STS.64 [R21], R22 ;  /* 0x0000001615001388 */ /* 0x0003e40000000a00 */
[----:B-1----:R-:W-:Y:S02]  /*0560*/  @P2 LEA R21, R25, R28, 0x18 ;  /* 0x0000001c19152211 */ /* 0x002fe400078ec0ff */
[----:B------:R-:W4:Y:S04]  /*0570*/  LDG.E.64 R28, desc[UR10][R4.64+0x28] ;  /* 0x0000280a041c7981 */ /* 0x000f28000c1e1b00 */
[----:B------:R-:W0:Y:S01]  /*0580*/  @P0 S2R R25, SR_CgaCtaId ;  /* 0x0000000000190919 */ /* 0x000e220000008800 */
[----:B------:R1:W-:Y:S01]  /*0590*/  @P2 STS.64 [R21], R18 ;  /* 0x0000001215002388 */ /* 0x0003e20000000a00 */
[----:B------:R-:W-:-:S03]  /*05a0*/  @P0 MOV R24, 0x400 ;  /* 0x0000040000180802 */ /* 0x000fc60000000f00 */
[----:B-1----:R-:W4:Y:S01]  /*05b0*/  LDG.E.64 R18, desc[UR10][R4.64+0x30] ;  /* 0x0000300a04127981 */ /* 0x002f22000c1e1b00 */
[----:B0-----:R-:W-:-:S05]  /*05c0*/  @P0 LEA R25, R25, R24, 0x18 ;  /* 0x0000001819190211 */ /* 0x001fca00078ec0ff */
[----:B------:R0:W-:Y:S04]  /*05d0*/  @P0 STS.64 [R25], R6 ;  /* 0x0000000619000388 */ /* 0x0001e80000000a00 */
[----:B0-----:R-:W4:Y:S01]  /*05e0*/  LDG.E.64 R24, desc[UR10][R4.64+0x38] ;  /* 0x0000380a04187981 */ /* 0x001f22000c1e1b00 */
[----:B------:R-:W-:Y:S01]  /*05f0*/  @P0 MOV R2, R6 ;  /* 0x0000000600020202 */ /* 0x000fe20000000f00 */
[----:B------:R-:W-:-:S06]  /*0600*/  @P0 IMAD.MOV.U32 R3, RZ, RZ, R7 ;  /* 0x000000ffff030224 */ /* 0x000fcc00078e0007 */
[----:B------:R-:W-:-:S14]  /*0610*/  DSETP.GT.AND P0, PT, R10, R2, PT ;  /* 0x000000020a00722a */ /* 0x000fdc0003f04000 */
[----:B------:R-:W-:Y:S02]  /*0620*/  @P0 IMAD.MOV.U32 R2, RZ, RZ, R10 ;  /* 0x000000ffff020224 */ /* 0x000fe400078e000a */
[----:B------:R-:W-:Y:S01]  /*0630*/  @P0 IMAD.MOV.U32 R3, RZ, RZ, R11 ;  /* 0x000000ffff030224 */ /* 0x000fe200078e000b */
[----:B------:R-:W0:Y:S05]  /*0640*/  @P0 S2R R7, SR_CgaCtaId ;  /* 0x0000000000070919 */ /* 0x000e2a0000008800 */
[----:B--2---:R-:W-:-:S14]  /*0650*/  DSETP.GT.AND P6, PT, R16, R2, PT ;  /* 0x000000021000722a */ /* 0x004fdc0003fc4000 */
[----:B------:R-:W-:Y:S02]  /*0660*/  @P6 IMAD.MOV.U32 R2, RZ, RZ, R16 ;  /* 0x000000ffff026224 */ /* 0x000fe400078e0010 */
[----:B------:R-:W-:-:S06]  /*0670*/  @P6 IMAD.MOV.U32 R3, RZ, RZ, R17 ;  /* 0x000000ffff036224 */ /* 0x000fcc00078e0011 */
[----:B---3--:R-:W-:-:S14]  /*0680*/  DSETP.GT.AND P5, PT, R12, R2, PT ;  /* 0x000000020c00722a */ /* 0x008fdc0003fa4000 */
[----:B------:R-:W-:Y:S02]  /*0690*/  @P5 IMAD.MOV.U32 R2, RZ, RZ, R12 ;  /* 0x000000ffff025224 */ /* 0x000fe400078e000c */
[----:B------:R-:W-:-:S06]  /*06a0*/  @P5 IMAD.MOV.U32 R3, RZ, RZ, R13 ;  /* 0x000000ffff035224 */ /* 0x000fcc00078e000d */
[----:B-----5:R-:W-:-:S14]  /*06b0*/  DSETP.GT.AND P4, PT, R14, R2, PT ;  /* 0x000000020e00722a */ /* 0x020fdc0003f84000 */
[----:B------:R-:W-:Y:S02]  /*06c0*/  @P4 IMAD.MOV.U32 R2, RZ, RZ, R14 ;  /* 0x000000ffff024224 */ /* 0x000fe400078e000e */
[----:B------:R-:W-:-:S06]  /*06d0*/  @P4 IMAD.MOV.U32 R3, RZ, RZ, R15 ;  /* 0x000000ffff034224 */ /* 0x000fcc00078e000f */
[----:B----4-:R-:W-:-:S14]  /*06e0*/  DSETP.GT.AND P3, PT, R8, R2, PT ;  /* 0x000000020800722a */ /* 0x010fdc0003f64000 */
[----:B------:R-:W-:Y:S02]  /*06f0*/  @P3 IMAD.MOV.U32 R2, RZ, RZ, R8 ;  /* 0x000000ffff023224 */ /* 0x000fe400078e0008 */
[----:B------:R-:W-:-:S06]  /*0700*/  @P3 IMAD.MOV.U32 R3, RZ, RZ, R9 ;  /* 0x000000ffff033224 */ /* 0x000fcc00078e0009 */
[----:B------:R-:W-:Y:S01]  /*0710*/  DSETP.GT.AND P2, PT, R26, R2, PT ;  /* 0x000000021a00722a */ /* 0x000fe20003f44000 */
[----:B------:R-:W1:-:S13]  /*0720*/  @P6 S2R R21, SR_CgaCtaId ;  /* 0x0000000000156919 */ /* 0x000e5a0000008800 */
[----:B------:R-:W-:Y:S02]  /*0730*/  @P2 IMAD.MOV.U32 R2, RZ, RZ, R26 ;  /* 0x000000ffff022224 */ /* 0x000fe400078e001a */
[----:B------:R-:W-:Y:S01]  /*0740*/  @P2 IMAD.MOV.U32 R3, RZ, RZ, R27 ;  /* 0x000000ffff032224 */ /* 0x000fe200078e001b */
[----:B------:R-:W-:-:S05]  /*0750*/  @P0 MOV R6, 0x400 ;  /* 0x0000040000060802 */ /* 0x000fca0000000f00 */
[----:B------:R-:W-:Y:S01]  /*0760*/  DSETP.GT.AND P1, PT, R28, R2, PT ;  /* 0x000000021c00722a */ /* 0x000fe20003f24000 */
[----:B0-----:R-:W-:Y:S01]  /*0770*/  @P0 LEA R7, R7, R6, 0x18 ;  /* 0x0000000607070211 */ /* 0x001fe200078ec0ff */
[----:B------:R-:W0:Y:S04]  /*0780*/  @P5 S2R R22, SR_CgaCtaId ;  /* 0x0000000000165919 */ /* 0x000e280000008800 */
[----:B------:R2:W-:Y:S08]  /*0790*/  @P0 STS.64 [R7], R10 ;  /* 0x0000000a07000388 */ /* 0x0005f00000000a00 */
[----:B------:R-:W-:-:S02]  /*07a0*/  @P1 IMAD.MOV.U32 R2, RZ, RZ, R28 ;  /* 0x000000ffff021224 */ /* 0x000fc400078e001c */
[----:B------:R-:W-:-:S06]  /*07b0*/  @P1 IMAD.MOV.U32 R3, RZ, RZ, R29 ;  /* 0x000000ffff031224 */ /* 0x000fcc00078e001d */
[----:B------:R-:W-:Y:S01]  /*07c0*/  DSETP.GT.AND P0, PT, R18, R2, PT ;  /* 0x000000021200722a */ /* 0x000fe20003f04000 */
[----:B------:R-:W-:-:S04]  /*07d0*/  @P6 MOV R6, 0x400 ;  /* 0x0000040000066802 */ /* 0x000fc80000000f00 */
[----:B-1----:R-:W-:-:S09]  /*07e0*/  @P6 LEA R23, R21, R6, 0x18 ;  /* 0x0000000615176211 */ /* 0x002fd200078ec0ff */
[----:B------:R-:W-:Y:S02]  /*07f0*/  @P0 IMAD.MOV.U32 R2, RZ, RZ, R18 ;  /* 0x000000ffff020224 */ /* 0x000fe400078e0012 */
[----:B------:R-:W-:Y:S01]  /*0800*/  @P0 IMAD.MOV.U32 R3, RZ, RZ, R19 ;  /* 0x000000ffff030224 */ /* 0x000fe200078e0013 */
[----:B------:R-:W-:Y:S01]  /*0810*/  @P6 STS.64 [R23], R16 ;  /* 0x0000001017006388 */ /* 0x000fe20000000a00 */
[----:B------:R-:W-:Y:S01]  /*0820*/  @P5 MOV R21, 0x400 ;  /* 0x0000040000155802 */ /* 0x000fe20000000f00 */
[----:B------:R-:W1:Y:S03]  /*0830*/  @P4 S2R R6, SR_CgaCtaId ;  /* 0x0000000000064919 */ /* 0x000e660000008800 */
[----:B0-----:R-:W-:Y:S01]  /*0840*/  @P5 LEA R21, R22, R21, 0x18 ;  /* 0x0000001516155211 */ /* 0x001fe200078ec0ff */
[----:B------:R-:W-:Y:S01]  /*0850*/  DSETP.GT.AND P6, PT, R24, R2, PT ;  /* 0x000000021800722a */ /* 0x000fe20003fc4000 */
[----:B--2---:R-:W0:Y:S03]  /*0860*/  @P3 S2R R7, SR_CgaCtaId ;  /* 0x0000000000073919 */ /* 0x004e260000008800 */
[----:B------:R2:W-:Y:S01]  /*0870*/  @P5 STS.64 [R21], R12 ;  /* 0x0000000c15005388 */ /* 0x0005e20000000a00 */
[----:B------:R-:W3:Y:S01]  /*0880*/  @P2 S2R R22, SR_CgaCtaId ;  /* 0x0000000000162919 */ /* 0x000ee20000008800 */
[----:B------:R-:W4:Y:S01]  /*0890*/  @P0 S2R R11, SR_CgaCtaId ;  /* 0x00000000000b0919 */ /* 0x000f220000008800 */
[----:B--2---:R-:W2:Y:S07]  /*08a0*/  @P1 S2R R21, SR_CgaCtaId ;  /* 0x0000000000151919 */ /* 0x004eae0000008800 */
[----:B------:R-:W5:Y:S01]  /*08b0*/  @P6 S2R R10, SR_CgaCtaId ;  /* 0x00000000000a6919 */ /* 0x000f620000008800 */
[----:B------:R-:W-:-:S04]  /*08c0*/  @P4 MOV R17, 0x400 ;  /* 0x0000040000114802 */ /* 0x000fc80000000f00 */
[----:B-1----:R-:W-:Y:S02]  /*08d0*/  @P4 LEA R17, R6, R17, 0x18 ;  /* 0x0000001106114211 */ /* 0x002fe400078ec0ff */
[----:B------:R-:W-:Y:S02]  /*08e0*/  @P3 MOV R6, 0x400 ;  /* 0x0000040000063802 */ /* 0x000fe40000000f00 */
[----:B------:R-:W-:Y:S02]  /*08f0*/  @P2 MOV R23, 0x400 ;  /* 0x0000040000172802 */ /* 0x000fe40000000f00 */
[----:B0-----:R-:W-:Y:S02]  /*0900*/  @P3 LEA R7, R7, R6, 0x18 ;  /* 0x0000000607073211 */ /* 0x001fe400078ec0ff */
[----:B------:R-:W-:Y:S02]  /*0910*/  @P1 MOV R6, 0x400 ;  /* 0x0000040000061802 */ /* 0x000fe40000000f00 */
[----:B------:R-:W-:-:S02]  /*0920*/  @P0 MOV R12, 0x400 ;  /* 0x00000400000c0802 */ /* 0x000fc40000000f00 */
[----:B------:R-:W-:Y:S02]  /*0930*/  @P6 MOV R13, 0x400 ;  /* 0x00000400000d6802 */ /* 0x000fe40000000f00 */
[----:B---3--:R-:W-:Y:S01]  /*0940*/  @P2 LEA R23, R22, R23, 0x18 ;  /* 0x0000001716172211 */ /* 0x008fe200078ec0ff */
[----:B------:R0:W-:Y:S01]  /*0950*/  @P4 STS.64 [R17], R14 ;  /* 0x0000000e11004388 */ /* 0x0001e20000000a00 */
[----:B----4-:R-:W-:-:S03]  /*0960*/  @P0 LEA R11, R11, R12, 0x18 ;  /* 0x0000000c0b0b0211 */ /* 0x010fc600078ec0ff */
[----:B------:R0:W-:Y:S01]  /*0970*/  @P3 STS.64 [R7], R8 ;  /* 0x0000000807003388 */ /* 0x0001e20000000a00 */
[----:B--2---:R-:W-:-:S03]  /*0980*/  @P1 LEA R21, R21, R6, 0x18 ;  /* 0x0000000615151211 */ /* 0x004fc600078ec0ff */
[----:B------:R0:W-:Y:S01]  /*0990*/  @P2 STS.64 [R23], R26 ;  /* 0x0000001a17002388 */ /* 0x0001e20000000a00 */
[----:B-----5:R-:W-:-:S03]  /*09a0*/  @P6 LEA R13, R10, R13, 0x18 ;  /* 0x0000000d0a0d6211 */ /* 0x020fc600078ec0ff */
[----:B------:R0:W-:Y:S04]  /*09b0*/  @P1 STS.64 [R21], R28 ;  /* 0x0000001c15001388 */ /* 0x0001e80000000a00 */
[----:B------:R0:W-:Y:S04]  /*09c0*/  @P0 STS.64 [R11], R18 ;  /* 0x000000120b000388 */ /* 0x0001e80000000a00 */
[----:B------:R0:W-:Y:S01]  /*09d0*/  @P6 STS.64 [R13], R24 ;  /* 0x000000180d006388 */ /* 0x0001e20000000a00 */
[----:B------:R-:W-:-:S04]  /*09e0*/  UIADD3 UR8, UPT, UPT, UR8, 0x10, URZ ;  /* 0x0000001008087890 */ /* 0x000fc8000fffe0ff */
[----:B------:R-:W-:Y:S01]  /*09f0*/  UISETP.NE.AND UP1, UPT, UR8, URZ, UPT ;  /* 0x000000ff0800728c */ /* 0x000fe2000bf25270 */
[----:B------:R-:W-:Y:S01]  /*0a00*/  IADD3 R4, P0, PT, R4, 0x80, RZ ;  /* 0x0000008004047810 */ /* 0x000fe20007f1e0ff */
[----:B------:R-:W-:Y:S01]  /*0a10*/  @P6 IMAD.MOV.U32 R3, RZ, RZ, R25 ;  /* 0x000000ffff036224 */ /* 0x000fe200078e0019 */
[----:B------:R-:W-:-:S03]  /*0a20*/  @P6 MOV R2, R24 ;  /* 0x0000001800026202 */ /* 0x000fc60000000f00 */
[----:B------:R-:W-:-:S03]  /*0a30*/  IMAD.X R5, RZ, RZ, R5, P0 ;  /* 0x000000ffff057224 */ /* 0x000fc600000e0605 */
[----:B0-----:R-:W-:Y:S05]  /*0a40*/  BRA.U UP1, `(.L_x_25) ;  /* 0xfffffff501ec7547 */ /* 0x001fea000b83ffff */
.L_x_24:
[----:B------:R-:W-:Y:S05]  /*0a50*/  BRA.U !UP0, `(.L_x_23) ;  /* 0x00000009080c7547 */ /* 0x000fea000b800000 */
[----:B------:R-:W0:Y:S01]  /*0a60*/  LDCU UR4, c[0x0][0x388] ;  /* 0x00007100ff0477ac */ /* 0x000e220008000800 */
[----:B------:R-:W-:Y:S02]  /*0a70*/  UISETP.GE.U32.AND UP0, UPT, UR7, 0x8, UPT ;  /* 0x000000080700788c */ /* 0x000fe4000bf06070 */
[----:B0-----:R-:W-:-:S04]  /*0a80*/  ULOP3.LUT UR5, UR4, 0x7, URZ, 0xc0, !UPT ;  /* 0x0000000704057892 */ /* 0x001fc8000f8ec0ff */
[----:B------:R-:W-:-:S03]  /*0a90*/  UISETP.NE.AND UP1, UPT, UR5, URZ, UPT ;  /* 0x000000ff0500728c */ /* 0x000fc6000bf25270 */
[----:B------:R-:W-:Y:S08]  /*0aa0*/  BRA.U !UP0, `(.L_x_26) ;  /* 0x00000005080c7547 */ /* 0x000ff0000b800000 */
[----:B------:R-:W0:Y:S02]  /*0ab0*/  LDC.64 R4, c[0x0][0x380] ;  /* 0x0000e000ff047b82 */ /* 0x000e240000000a00 */
[----:B0-----:R-:W-:-:S05]  /*0ac0*/  IMAD.WIDE.U32 R22, R20, 0x8, R4 ;  /* 0x0000000814167825 */ /* 0x001fca00078e0004 */
[----:B------:R-:W2:Y:S04]  /*0ad0*/  LDG.E.64 R18, desc[UR10][R22.64] ;  /* 0x0000000a16127981 */ /* 0x000ea8000c1e1b00 */
[----:B------:R-:W3:Y:S04]  /*0ae0*/  LDG.E.64 R16, desc[UR10][R22.64+0x8] ;  /* 0x0000080a16107981 */ /* 0x000ee8000c1e1b00 */
[----:B------:R-:W4:Y:S04]  /*0af0*/  LDG.E.64 R14, desc[UR10][R22.64+0x10] ;  /* 0x0000100a160e7981 */ /* 0x000f28000c1e1b00 */
[----:B------:R-:W5:Y:S04]  /*0b00*/  LDG.E.64 R12, desc[UR10][R22.64+0x18] ;  /* 0x0000180a160c7981 */ /* 0x000f68000c1e1b00 */
[----:B------:R-:W5:Y:S04]  /*0b10*/  LDG.E.64 R10, desc[UR10][R22.64+0x20] ;  /* 0x0000200a160a7981 */ /* 0x000f68000c1e1b00 */
[----:B------:R-:W5:Y:S04]  /*0b20*/  LDG.E.64 R8, desc[UR10][R22.64+0x28] ;  /* 0x0000280a16087981 */ /* 0x000f68000c1e1b00 */
[----:B------:R-:W5:Y:S04]  /*0b30*/  LDG.E.64 R6, desc[UR10][R22.64+0x30] ;  /* 0x0000300a16067981 */ /* 0x000f68000c1e1b00 */
[----:B------:R0:W5:Y:S01]  /*0b40*/  LDG.E.64 R4, desc[UR10][R22.64+0x38] ;  /* 0x0000380a16047981 */ /* 0x000162000c1e1b00 */
[----:B------:R-:W-:Y:S01]  /*0b50*/  VIADD R20, R20, 0x8 ;  /* 0x0000000814147836 */ /* 0x000fe20000000000 */
[----:B--2---:R-:W-:-:S14]  /*0b60*/  DSETP.GT.AND P6, PT, R18, R2, PT ;  /* 0x000000021200722a */ /* 0x004fdc0003fc4000 */
[----:B------:R-:W-:Y:S01]  /*0b70*/  @P6 IMAD.MOV.U32 R2, RZ, RZ, R18 ;  /* 0x000000ffff026224 */ /* 0x000fe200078e0012 */
[----:B0-----:R-:W0:Y:S01]  /*0b80*/  @P6 S2R R23, SR_CgaCtaId ;  /* 0x0000000000176919 */ /* 0x001e220000008800 */
[----:B------:R-:W-:Y:S01]  /*0b90*/  @P6 IMAD.MOV.U32 R3, RZ, RZ, R19 ;  /* 0x000000ffff036224 */ /* 0x000fe200078e0013 */
[----:B------:R-:W-:-:S05]  /*0ba0*/  @P6 MOV R22, 0x400 ;  /* 0x0000040000166802 */ /* 0x000fca0000000f00 */
[----:B---3--:R-:W-:-:S14]  /*0bb0*/  DSETP.GT.AND P5, PT, R16, R2, PT ;  /* 0x000000021000722a */ /* 0x008fdc0003fa4000 */
[----:B------:R-:W-:Y:S01]  /*0bc0*/  @P5 IMAD.MOV.U32 R2, RZ, RZ, R16 ;  /* 0x000000ffff025224 */ /* 0x000fe200078e0010 */
[----:B------:R-:W1:Y:S01]  /*0bd0*/  @P5 S2R R21, SR_CgaCtaId ;  /* 0x0000000000155919 */ /* 0x000e620000008800 */
[----:B------:R-:W-:Y:S01]  /*0be0*/  @P5 IMAD.MOV.U32 R3, RZ, RZ, R17 ;  /* 0x000000ffff035224 */ /* 0x000fe200078e0011 */
[----:B------:R-:W-:-:S05]  /*0bf0*/  @P5 MOV R28, 0x400 ;  /* 0x00000400001c5802 */ /* 0x000fca0000000f00 */
[----:B----4-:R-:W-:Y:S01]  /*0c00*/  DSETP.GT.AND P4, PT, R14, R2, PT ;  /* 0x000000020e00722a */ /* 0x010fe20003f84000 */
[----:B0-----:R-:W-:-:S05]  /*0c10*/  @P6 LEA R27, R23, R22, 0x18 ;  /* 0x00000016171b6211 */ /* 0x001fca00078ec0ff */
[----:B------:R0:W-:Y:S08]  /*0c20*/  @P6 STS.64 [R27], R18 ;  /* 0x000000121b006388 */ /* 0x0001f00000000a00 */
[----:B------:R-:W-:Y:S01]  /*0c30*/  @P4 IMAD.MOV.U32 R2, RZ, RZ, R14 ;  /* 0x000000ffff024224 */ /* 0x000fe200078e000e */
[----:B------:R-:W2:Y:S01]  /*0c40*/  @P4 S2R R29, SR_CgaCtaId ;  /* 0x00000000001d4919 */ /* 0x000ea20000008800 */
[----:B------:R-:W-:Y:S01]  /*0c50*/  @P4 IMAD.MOV.U32 R3, RZ, RZ, R15 ;  /* 0x000000ffff034224 */ /* 0x000fe200078e000f */
[----:B0-----:R-:W-:-:S05]  /*0c60*/  @P4 MOV R18, 0x400 ;  /* 0x0000040000124802 */ /* 0x001fca0000000f00 */
[----:B-----5:R-:W-:Y:S01]  /*0c70*/  DSETP.GT.AND P3, PT, R12, R2, PT ;  /* 0x000000020c00722a */ /* 0x020fe20003f64000 */
[----:B-1----:R-:W-:-:S05]  /*0c80*/  @P5 LEA R21, R21, R28, 0x18 ;  /* 0x0000001c15155211 */ /* 0x002fca00078ec0ff */
[----:B------:R0:W-:Y:S08]  /*0c90*/  @P5 STS.64 [R21], R16 ;  /* 0x0000001015005388 */ /* 0x0001f00000000a00 */
[----:B------:R-:W-:Y:S01]  /*0ca0*/  @P3 IMAD.MOV.U32 R2, RZ, RZ, R12 ;  /* 0x000000ffff023224 */ /* 0x000fe200078e000c */
[----:B------:R-:W1:Y:S01]  /*0cb0*/  @P3 S2R R26, SR_CgaCtaId ;  /* 0x00000000001a3919 */ /* 0x000e620000008800 */
[----:B------:R-:W-:Y:S01]  /*0cc0*/  @P3 IMAD.MOV.U32 R3, RZ, RZ, R13 ;  /* 0x000000ffff033224 */ /* 0x000fe200078e000d */
[----:B------:R-:W-:-:S05]  /*0cd0*/  @P3 MOV R19, 0x400 ;  /* 0x0000040000133802 */ /* 0x000fca0000000f00 */
[----:B------:R-:W-:Y:S01]  /*0ce0*/  DSETP.GT.AND P2, PT, R10, R2, PT ;  /* 0x000000020a00722a */ /* 0x000fe20003f44000 */
[----:B--2---:R-:W-:-:S05]  /*0cf0*/  @P4 LEA R29, R29, R18, 0x18 ;  /* 0x000000121d1d4211 */ /* 0x004fca00078ec0ff */
[----:B------:R2:W-:Y:S08]  /*0d00*/  @P4 STS.64 [R29], R14 ;  /* 0x0000000e1d004388 */ /* 0x0005f00000000a00 */
[----:B------:R-:W-:Y:S01]  /*0d10*/  @P2 IMAD.MOV.U32 R2, RZ, RZ, R10 ;  /* 0x000000ffff022224 */ /* 0x000fe200078e000a */
[----:B------:R-:W3:Y:S01]  /*0d20*/  @P2 S2R R22, SR_CgaCtaId ;  /* 0x0000000000162919 */ /* 0x000ee20000008800 */
[----:B------:R-:W-:Y:S01]  /*0d30*/  @P2 IMAD.MOV.U32 R3, RZ, RZ, R11 ;  /* 0x000000ffff032224 */ /* 0x000fe200078e000b */
[----:B------:R-:W-:-:S05]  /*0d40*/  @P2 MOV R27, 0x400 ;  /* 0x00000400001b2802 */ /* 0x000fca0000000f00 */
[----:B------:R-:W-:Y:S01]  /*0d50*/  DSETP.GT.AND P1, PT, R8, R2, PT ;  /* 0x000000020800722a */ /* 0x000fe20003f24000 */
[----:B-1----:R-:W-:-:S05]  /*0d60*/  @P3 LEA R19, R26, R19, 0x18 ;  /* 0x000000131a133211 */ /* 0x002fca00078ec0ff */
[----:B------:R2:W-:Y:S08]  /*0d70*/  @P3 STS.64 [R19], R12 ;  /* 0x0000000c13003388 */ /* 0x0005f00000000a00 */
[----:B------:R-:W-:Y:S01]  /*0d80*/  @P1 IMAD.MOV.U32 R2, RZ, RZ, R8 ;  /* 0x000000ffff021224 */ /* 0x000fe200078e0008 */
[----:B------:R-:W1:Y:S01]  /*0d90*/  @P1 S2R R25, SR_CgaCtaId ;  /* 0x0000000000191919 */ /* 0x000e620000008800 */
[----:B------:R-:W-:Y:S01]  /*0da0*/  @P1 IMAD.MOV.U32 R3, RZ, RZ, R9 ;  /* 0x000000ffff031224 */ /* 0x000fe200078e0009 */
[----:B------:R-:W-:-:S05]  /*0db0*/  @P1 MOV R18, 0x400 ;  /* 0x0000040000121802 */ /* 0x000fca0000000f00 */
[----:B------:R-:W-:Y:S01]  /*0dc0*/  DSETP.GT.AND P0, PT, R6, R2, PT ;  /* 0x000000020600722a */ /* 0x000fe20003f04000 */
[----:B---3--:R-:W-:-:S05]  /*0dd0*/  @P2 LEA R27, R22, R27, 0x18 ;  /* 0x0000001b161b2211 */ /* 0x008fca00078ec0ff */
[----:B------:R2:W-:Y:S08]  /*0de0*/  @P2 STS.64 [R27], R10 ;  /* 0x0000000a1b002388 */ /* 0x0005f00000000a00 */
[----:B------:R-:W-:Y:S01]  /*0df0*/  @P0 IMAD.MOV.U32 R2, RZ, RZ, R6 ;  /* 0x000000ffff020224 */ /* 0x000fe200078e0006 */
[----:B------:R-:W0:Y:S01]  /*0e00*/  @P0 S2R R24, SR_CgaCtaId ;  /* 0x0000000000180919 */ /* 0x000e220000008800 */
[----:B------:R-:W-:Y:S01]  /*0e10*/  @P0 IMAD.MOV.U32 R3, RZ, RZ, R7 ;  /* 0x000000ffff030224 */ /* 0x000fe200078e0007 */
[----:B------:R-:W-:-:S05]  /*0e20*/  @P0 MOV R26, 0x400 ;  /* 0x00000400001a0802 */ /* 0x000fca0000000f00 */
[----:B------:R-:W-:Y:S01]  /*0e30*/  DSETP.GT.AND P6, PT, R4, R2, PT ;  /* 0x000000020400722a */ /* 0x000fe20003fc4000 */
[----:B-1----:R-:W-:-:S05]  /*0e40*/  @P1 LEA R25, R25, R18, 0x18 ;  /* 0x0000001219191211 */ /* 0x002fca00078ec0ff */
[----:B------:R2:W-:Y:S08]  /*0e50*/  @P1 STS.64 [R25], R8 ;  /* 0x0000000819001388 */ /* 0x0005f00000000a00 */
[----:B------:R-:W1:Y:S01]  /*0e60*/  @P6 S2R R23, SR_CgaCtaId ;  /* 0x0000000000176919 */ /* 0x000e620000008800 */
[----:B------:R-:W-:Y:S01]  /*0e70*/  @P6 MOV R28, 0x400 ;  /* 0x00000400001c6802 */ /* 0x000fe20000000f00 */
[----:B------:R-:W-:-:S02]  /*0e80*/  @P6 IMAD.MOV.U32 R2, RZ, RZ, R4 ;  /* 0x000000ffff026224 */ /* 0x000fc400078e0004 */
[----:B------:R-:W-:Y:S01]  /*0e90*/  @P6 IMAD.MOV.U32 R3, RZ, RZ, R5 ;  /* 0x000000ffff036224 */ /* 0x000fe200078e0005 */
[----:B0-----:R-:W-:-:S05]  /*0ea0*/  @P0 LEA R17, R24, R26, 0x18 ;  /* 0x0000001a18110211 */ /* 0x001fca00078ec0ff */
[----:B------:R2:W-:Y:S01]  /*0eb0*/  @P0 STS.64 [R17], R6 ;  /* 0x0000000611000388 */ /* 0x0005e20000000a00 */
[----:B-1----:R-:W-:-:S05]  /*0ec0*/  @P6 LEA R23, R23, R28, 0x18 ;  /* 0x0000001c17176211 */ /* 0x002fca00078ec0ff */
[----:B------:R2:W-:Y:S02]  /*0ed0*/  @P6 STS.64 [R23], R4 ;  /* 0x0000000417006388 */ /* 0x0005e40000000a00 */
.L_x_26:
[----:B------:R-:W-:Y:S05]  /*0ee0*/  BRA.U !UP1, `(.L_x_23) ;  /* 0x0000000109e87547 */ /* 0x000fea000b800000 */
[----:B------:R-:W-:Y:S02]  /*0ef0*/  UISETP.GE.U32.AND UP0, UPT, UR5, 0x4, UPT ;  /* 0x000000040500788c */ /* 0x000fe4000bf06070 */
[----:B------:R-:W-:-:S04]  /*0f00*/  ULOP3.LUT UR4, UR4, 0x3, URZ, 0xc0, !UPT ;  /* 0x0000000304047892 */ /* 0x000fc8000f8ec0ff */
[----:B------:R-:W-:-:S03]  /*0f10*/  UISETP.NE.AND UP1, UPT, UR4, URZ, UPT ;  /* 0x000000ff0400728c */ /* 0x000fc6000bf25270 */
[----:B------:R-:W-:Y:S08]  /*0f20*/  BRA.U !UP0, `(.L_x_27) ;  /* 0x00000001088c7547 */ /* 0x000ff0000b800000 */
[----:B--2---:R-:W0:Y:S02]  /*0f30*/  LDC.64 R4, c[0x0][0x380] ;  /* 0x0000e000ff047b82 */ /* 0x004e240000000a00 */
[----:B0-----:R-:W-:-:S05]  /*0f40*/  IMAD.WIDE.U32 R12, R20, 0x8, R4 ;  /* 0x00000008140c7825 */ /* 0x001fca00078e0004 */
[----:B------:R-:W2:Y:S04]  /*0f50*/  LDG.E.64 R8, desc[UR10][R12.64] ;  /* 0x0000000a0c087981 */ /* 0x000ea8000c1e1b00 */
[----:B------:R-:W3:Y:S04]  /*0f60*/  LDG.E.64 R6, desc[UR10][R12.64+0x8] ;  /* 0x0000080a0c067981 */ /* 0x000ee8000c1e1b00 */
[----:B------:R-:W4:Y:S04]  /*0f70*/  LDG.E.64 R4, desc[UR10][R12.64+0x10] ;  /* 0x0000100a0c047981 */ /* 0x000f28000c1e1b00 */
[----:B------:R0:W5:Y:S01]  /*0f80*/  LDG.E.64 R10, desc[UR10][R12.64+0x18] ;  /* 0x0000180a0c0a7981 */ /* 0x000162000c1e1b00 */
[----:B------:R-:W-:Y:S01]  /*0f90*/  VIADD R20, R20, 0x4 ;  /* 0x0000000414147836 */ /* 0x000fe20000000000 */
[----:B--2---:R-:W-:-:S14]  /*0fa0*/  DSETP.GT.AND P0, PT, R8, R2, PT ;  /* 0x000000020800722a */ /* 0x004fdc0003f04000 */
[----:B------:R-:W-:Y:S01]  /*0fb0*/  @P0 MOV R2, R8 ;  /* 0x0000000800020202 */ /* 0x000fe20000000f00 */
[----:B------:R-:W-:Y:S01]  /*0fc0*/  @P0 IMAD.MOV.U32 R3, RZ, RZ, R9 ;  /* 0x000000ffff030224 */ /* 0x000fe200078e0009 */
[----:B------:R-:W1:Y:S01]  /*0fd0*/  @P0 S2R R15, SR_CgaCtaId ;  /* 0x00000000000f0919 */ /* 0x000e620000008800 */
[----:B0-----:R-:W-:-:S04]  /*0fe0*/  @P0 MOV R12, 0x400 ;  /* 0x00000400000c0802 */ /* 0x001fc80000000f00 */
[----:B---3--:R-:W-:-:S14]  /*0ff0*/  DSETP.GT.AND P1, PT, R6, R2, PT ;  /* 0x000000020600722a */ /* 0x008fdc0003f24000 */
[----:B------:R-:W-:Y:S01]  /*1000*/  @P1 IMAD.MOV.U32 R2, RZ, RZ, R6 ;  /* 0x000000ffff021224 */ /* 0x000fe200078e0006 */
[----:B------:R-:W0:Y:S01]  /*1010*/  @P1 S2R R14, SR_CgaCtaId ;  /* 0x00000000000e1919 */ /* 0x000e220000008800 */
[----:B------:R-:W-:Y:S01]  /*1020*/  @P1 IMAD.MOV.U32 R3, RZ, RZ, R7 ;  /* 0x000000ffff031224 */ /* 0x000fe200078e0007 */
[----:B------:R-:W-:-:S05]  /*1030*/  @P1 MOV R13, 0x400 ;  /* 0x00000400000d1802 */ /* 0x000fca0000000f00 */
[----:B----4-:R-:W-:Y:S01]  /*1040*/  DSETP.GT.AND P2, PT, R4, R2, PT ;  /* 0x000000020400722a */ /* 0x010fe20003f44000 */
[----:B-1----:R-:W-:-:S05]  /*1050*/  @P0 LEA R15, R15, R12, 0x18 ;  /* 0x0000000c0f0f0211 */ /* 0x002fca00078ec0ff */
[----:B------:R1:W-:Y:S08]  /*1060*/  @P0 STS.64 [R15], R8 ;  /* 0x000000080f000388 */ /* 0x0003f00000000a00 */
[----:B------:R-:W-:Y:S01]  /*1070*/  @P2 IMAD.MOV.U32 R2, RZ, RZ, R4 ;  /* 0x000000ffff022224 */ /* 0x000fe200078e0004 */
[----:B------:R-:W2:Y:S01]  /*1080*/  @P2 S2R R17, SR_CgaCtaId ;  /* 0x0000000000112919 */ /* 0x000ea20000008800 */
[----:B------:R-:W-:Y:S01]  /*1090*/  @P2 IMAD.MOV.U32 R3, RZ, RZ, R5 ;  /* 0x000000ffff032224 */ /* 0x000fe200078e0005 */
[----:B------:R-:W-:-:S05]  /*10a0*/  @P2 MOV R16, 0x400 ;  /* 0x0000040000102802 */ /* 0x000fca0000000f00 */
[----:B-----5:R-:W-:Y:S01]  /*10b0*/  DSETP.GT.AND P3, PT, R10, R2, PT ;  /* 0x000000020a00722a */ /* 0x020fe20003f64000 */
[----:B0-----:R-:W-:-:S05]  /*10c0*/  @P1 LEA R13, R14, R13, 0x18 ;  /* 0x0000000d0e0d1211 */ /* 0x001fca00078ec0ff */
[----:B------:R1:W-:Y:S08]  /*10d0*/  @P1 STS.64 [R13], R6 ;  /* 0x000000060d001388 */ /* 0x0003f00000000a00 */
[----:B------:R-:W0:Y:S01]  /*10e0*/  @P3 S2R R19, SR_CgaCtaId ;  /* 0x0000000000133919 */ /* 0x000e220000008800 */
[----:B------:R-:W-:Y:S01]  /*10f0*/  @P3 MOV R18, 0x400 ;  /* 0x0000040000123802 */ /* 0x000fe20000000f00 */
[----:B------:R-:W-:-:S02]  /*1100*/  @P3 IMAD.MOV.U32 R2, RZ, RZ, R10 ;  /* 0x000000ffff023224 */ /* 0x000fc400078e000a */
[----:B------:R-:W-:Y:S01]  /*1110*/  @P3 IMAD.MOV.U32 R3, RZ, RZ, R11 ;  /* 0x000000ffff033224 */ /* 0x000fe200078e000b */
[----:B--2---:R-:W-:-:S05]  /*1120*/  @P2 LEA R17, R17, R16, 0x18 ;  /* 0x0000001011112211 */ /* 0x004fca00078ec0ff */
[----:B------:R1:W-:Y:S01]  /*1130*/  @P2 STS.64 [R17], R4 ;  /* 0x0000000411002388 */ /* 0x0003e20000000a00 */
[----:B0-----:R-:W-:-:S05]  /*1140*/  @P3 LEA R19, R19, R18, 0x18 ;  /* 0x0000001213133211 */ /* 0x001fca00078ec0ff */
[----:B------:R1:W-:Y:S02]  /*1150*/  @P3 STS.64 [R19], R10 ;  /* 0x0000000a13003388 */ /* 0x0003e40000000a00 */
.L_x_27:
[----:B------:R-:W-:Y:S05]  /*1160*/  BRA.U !UP1, `(.L_x_23) ;  /* 0x0000000109487547 */ /* 0x000fea000b800000 */
[----:B-12---:R-:W0:Y:S01]  /*1170*/  LDC.64 R4, c[0x0][0x380] ;  /* 0x0000e000ff047b82 */ /* 0x006e220000000a00 */
[----:B------:R-:W-:Y:S01]  /*1180*/  UIADD3 UR4, UPT, UPT, -UR4, URZ, URZ ;  /* 0x000000ff04047290 */ /* 0x000fe2000fffe1ff */
[----:B0-----:R-:W-:-:S11]  /*1190*/  IMAD.WIDE.U32 R20, R20, 0x8, R4 ;  /* 0x0000000814147825 */ /* 0x001fd600078e0004 */
.L_x_28:
[----:B---3--:R-:W-:Y:S02]  /*11a0*/  IMAD.MOV.U32 R4, RZ, RZ, R20 ;  /* 0x000000ffff047224 */ /* 0x008fe400078e0014 */
[----:B------:R-:W-:-:S06]  /*11b0*/  IMAD.MOV.U32 R5, RZ, RZ, R21 ;  /* 0x000000ffff057224 */ /* 0x000fcc00078e0015 */
[----:B------:R-:W2:Y:S01]  /*11c0*/  LDG.E.64 R4, desc[UR10][R4.64] ;  /* 0x0000000a04047981 */ /* 0x000ea2000c1e1b00 */
[----:B------:R-:W-:Y:S01]  /*11d0*/  UIADD3 UR4, UPT, UPT, UR4, 0x1, URZ ;  /* 0x0000000104047890 */ /* 0x000fe2000fffe0ff */
[----:B------:R-:W-:-:S03]  /*11e0*/  IADD3 R20, P1, PT, R20, 0x8, RZ ;  /* 0x0000000814147810 */ /* 0x000fc60007f3e0ff */
[----:B------:R-:W-:Y:S02]  /*11f0*/  UISETP.NE.AND UP0, UPT, UR4, URZ, UPT ;  /* 0x000000ff0400728c */ /* 0x000fe4000bf05270 */
[----:B------:R-:W-:Y:S01]  /*1200*/  IMAD.X R21, RZ, RZ, R21, P1 ;  /* 0x000000ffff157224 */ /* 0x000fe200008e0615 */
[----:B--2---:R-:W-:-:S14]  /*1210*/  DSETP.GT.AND P0, PT, R4, R2, PT ;  /* 0x000000020400722a */ /* 0x004fdc0003f04000 */
[----:B------:R-:W0:Y:S01]  /*1220*/  @P0 S2R R7, SR_CgaCtaId ;  /* 0x0000000000070919 */ /* 0x000e220000008800 */
[----:B------:R-:W-:Y:S01]  /*1230*/  @P0 MOV R6, 0x400 ;  /* 0x0000040000060802 */ /* 0x000fe20000000f00 */
[----:B------:R-:W-:Y:S02]  /*1240*/  @P0 IMAD.MOV.U32 R2, RZ, RZ, R4 ;  /* 0x000000ffff020224 */ /* 0x000fe400078e0004 */
[----:B------:R-:W-:Y:S01]  /*1250*/  @P0 IMAD.MOV.U32 R3, RZ, RZ, R5 ;  /* 0x000000ffff030224 */ /* 0x000fe200078e0005 */
[----:B0-----:R-:W-:-:S05]  /*1260*/  @P0 LEA R7, R7, R6, 0x18 ;  /* 0x0000000607070211 */ /* 0x001fca00078ec0ff */
[----:B------:R3:W-:Y:S01]  /*1270*/  @P0 STS.64 [R7], R4 ;  /* 0x0000000407000388 */ /* 0x0007e20000000a00 */
[----:B------:R-:W-:Y:S05]  /*1280*/  BRA.U UP0, `(.L_x_28) ;  /* 0xfffffffd00c47547 */ /* 0x000fea000b83ffff */
.L_x_23:
[----:B------:R-:W-:Y:S05]  /*1290*/  BSYNC.RECONVERGENT B0 ;  /* 0x0000000000007941 */ /* 0x000fea0003800200 */
.L_x_22:
[----:B------:R-:W-:Y:S01]  /*12a0*/  BAR.SYNC.DEFER_BLOCKING 0x0 ;  /* 0x0000000000007b1d */ /* 0x000fe20000010000 */
[----:B------:R-:W-:-:S05]  /*12b0*/  ISETP.NE.AND P0, PT, R0, RZ, PT ;  /* 0x000000ff0000720c */ /* 0x000fca0003f05270 */
[----:B------:R-:W-:Y:S08]  /*12c0*/  BSSY.RECONVERGENT B0, `(.L_x_29) ;  /* 0x00000ce000007945 */ /* 0x000ff00003800200 */
[----:B------:R-:W-:Y:S05]  /*12d0*/  @P0 BRA `(.L_x_30) ;  /* 0x0000000c00300947 */ /* 0x000fea0003800000 */
[----:B------:R-:W4:Y:S01]  /*12e0*/  S2UR UR5, SR_CgaCtaId ;  /* 0x00000000000579c3 */ /* 0x000f220000008800 */
[----:B------:R-:W-:Y:S01]  /*12f0*/  UMOV UR4, 0x400 ;  /* 0x0000040000047882 */ /* 0x000fe20000000000 */
[----:B------:R-:W5:Y:S02]  /*1300*/  LDCU UR6, c[0x0][0x388] ;  /* 0x00007100ff0677ac */ /* 0x000f640008000800 */
[----:B-----5:R-:W-:Y:S02]  /*1310*/  UISETP.GE.AND UP0, UPT, UR6, 0x1, UPT ;  /* 0x000000010600788c */ /* 0x020fe4000bf06270 */
[----:B----4-:R-:W-:-:S09]  /*1320*/  ULEA UR4, UR5, UR4, 0x18 ;  /* 0x0000000405047291 */ /* 0x010fd2000f8ec0ff */
[----:B------:R-:W-:Y:S01]  /*1330*/  STS.64 [UR4+0x8], RZ ;  /* 0x000008ffff007988 */ /* 0x000fe20008000a04 */
[----:B------:R-:W-:Y:S05]  /*1340*/  BRA.U !UP0, `(.L_x_30) ;  /* 0x0000000d08147547 */ /* 0x000fea000b800000 */
[----:B------:R-:W-:Y:S01]  /*1350*/  UISETP.NE.AND UP0, UPT, UR6, 0x1, UPT ;  /* 0x000000010600788c */ /* 0x000fe2000bf05270 */
[----:B0-----:R-:W-:Y:S01]  /*1360*/  CS2R R2, SRZ ;  /* 0x0000000000027805 */ /* 0x001fe2000001ff00 */
[----:B-123--:R-:W0:Y:S01]  /*1370*/  LDS.64 R4, [UR4] ;  /* 0x00000004ff047984 */ /* 0x00ee220008000a00 */
[----:B------:R-:W-:Y:S01]  /*1380*/  UMOV UR4, URZ ;  /* 0x000000ff00047c82 */ /* 0x000fe20008000000 */
[----:B------:R-:W-:-:S05]  /*1390*/  UMOV UR5, URZ ;  /* 0x000000ff00057c82 */ /* 0x000fca0008000000 */
[----:B------:R-:W-:Y:S05]  /*13a0*/  BRA.U !UP0, `(.L_x_31) ;  /* 0x0000000508cc7547 */ /* 0x000fea000b800000 */
[----:B------:R-:W1:Y:S01]  /*13b0*/  LDCU.64 UR8, c[0x0][0x380] ;  /* 0x00007000ff0877ac */ /* 0x000e620008000a00 */
[----:B------:R-:W-:Y:S01]  /*13c0*/  CS2R R2, SRZ ;  /* 0x0000000000027805 */ /* 0x000fe2000001ff00 */
[----:B------:R-:W-:-:S04]  /*13d0*/  ULOP3.LUT UR4, UR6, 0x7ffffffe, URZ, 0xc0, !UPT ;  /* 0x7ffffffe06047892 */ /* 0x000fc8000f8ec0ff */
[----:B------:R-:W-:Y:S02]  /*13e0*/  UIADD3 UR7, UPT, UPT, -UR4, URZ, URZ ;  /* 0x000000ff04077290 */ /* 0x000fe4000fffe1ff */
[----:B-1----:R-:W-:-:S04]  /*13f0*/  UIADD3 UR5, UP0, UPT, UR8, 0x8, URZ ;  /* 0x0000000808057890 */ /* 0x002fc8000ff1e0ff */
[----:B------:R-:W-:Y:S02]  /*1400*/  UIADD3.X UR6, UPT, UPT, URZ, UR9, URZ, UP0, !UPT ;  /* 0x00000009ff067290 */ /* 0x000fe400087fe4ff */
[----:B------:R-:W-:-:S04]  /*1410*/  IMAD.U32 R8, RZ, RZ, UR5 ;  /* 0x00000005ff087e24 */ /* 0x000fc8000f8e00ff */
[----:B------:R-:W-:-:S07]  /*1420*/  IMAD.U32 R9, RZ, RZ, UR6 ;  /* 0x00000006ff097e24 */ /* 0x000fce000f8e00ff */
.L_x_34:
[----:B-1----:R-:W-:Y:S02]  /*1430*/  IMAD.MOV.U32 R6, RZ, RZ, R8 ;  /* 0x000000ffff067224 */ /* 0x002fe400078e0008 */
[----:B------:R-:W-:-:S05]  /*1440*/  IMAD.MOV.U32 R7, RZ, RZ, R9 ;  /* 0x000000ffff077224 */ /* 0x000fca00078e0009 */
[----:B------:R-:W0:Y:S04]  /*1450*/  LDG.E.64 R12, desc[UR10][R6.64+-0x8] ;  /* 0xfffff80a060c7981 */ /* 0x000e28000c1e1b00 */
[----:B------:R-:W2:Y:S01]  /*1460*/  LDG.E.64 R10, desc[UR10][R6.64] ;  /* 0x0000000a060a7981 */ /* 0x000ea2000c1e1b00 */
[----:B------:R-:W-:Y:S01]  /*1470*/  IMAD.MOV.U32 R8, RZ, RZ, 0x652b82fe ;  /* 0x652b82feff087424 */ /* 0x000fe200078e00ff */
[----:B------:R-:W-:Y:S01]  /*1480*/  MOV R9, 0x3ff71547 ;  /* 0x3ff7154700097802 */ /* 0x000fe20000000f00 */
[----:B------:R-:W-:Y:S01]  /*1490*/  UMOV UR8, 0xfefa39ef ;  /* 0xfefa39ef00087882 */ /* 0x000fe20000000000 */
[----:B------:R-:W-:Y:S01]  /*14a0*/  UMOV UR9, 0x3fe62e42 ;  /* 0x3fe62e4200097882 */ /* 0x000fe20000000000 */
[----:B------:R-:W-:Y:S01]  /*14b0*/  UMOV UR12, 0x3b39803f ;  /* 0x3b39803f000c7882 */ /* 0x000fe20000000000 */
[----:B------:R-:W-:Y:S01]  /*14c0*/  UMOV UR13, 0x3c7abc9e ;  /* 0x3c7abc9e000d7882 */ /* 0x000fe20000000000 */
[----:B------:R-:W-:Y:S01]  /*14d0*/  IMAD.MOV.U32 R20, RZ, RZ, -0x35dec16 ;  /* 0xfca213eaff147424 */ /* 0x000fe200078e00ff */
[----:B------:R-:W-:Y:S01]  /*14e0*/  UMOV UR14, 0x69ce2bdf ;  /* 0x69ce2bdf000e7882 */ /* 0x000fe20000000000 */
[----:B------:R-:W-:Y:S01]  /*14f0*/  IMAD.MOV.U32 R21, RZ, RZ, 0x3e928af3 ;  /* 0x3e928af3ff157424 */ /* 0x000fe200078e00ff */
[----:B------:R-:W-:Y:S01]  /*1500*/  UMOV UR15, 0x3e5ade15 ;  /* 0x3e5ade15000f7882 */ /* 0x000fe20000000000 */
[----:B0-----:R-:W-:-:S02]  /*1510*/  DADD R12, R12, -R4 ;  /* 0x000000000c0c7229 */ /* 0x001fc40000000804 */
[----:B--2---:R-:W-:-:S06]  /*1520*/  DADD R10, R10, -R4 ;  /* 0x000000000a0a7229 */ /* 0x004fcc0000000804 */
[-C--:B------:R-:W-:Y:S02]  /*1530*/  DFMA R14, R12, R8.reuse, 6.75539944105574400000e+15 ;  /* 0x433800000c0e742b */ /* 0x080fe40000000008 */
[----:B------:R-:W-:Y:S01]  /*1540*/  FSETP.GEU.AND P0, PT, |R13|, 4.1917929649353027344, PT ;  /* 0x4086232b0d00780b */ /* 0x000fe20003f0e200 */
[----:B------:R-:W-:-:S05]  /*1550*/  DFMA R8, R10, R8, 6.75539944105574400000e+15 ;  /* 0x433800000a08742b */ /* 0x000fca0000000008 */
[----:B------:R-:W-:-:S03]  /*1560*/  DADD R18, R14, -6.75539944105574400000e+15 ;  /* 0xc33800000e127429 */ /* 0x000fc60000000000 */
[----:B------:R-:W-:-:S05]  /*1570*/  DADD R24, R8, -6.75539944105574400000e+15 ;  /* 0xc338000008187429 */ /* 0x000fca0000000000 */
[----:B------:R-:W-:-:S03]  /*1580*/  DFMA R16, R18, -UR8, R12 ;  /* 0x8000000812107c2b */ /* 0x000fc6000800000c */
[----:B------:R-:W-:Y:S01]  /*1590*/  DFMA R26, R24, -UR8, R10 ;  /* 0x80000008181a7c2b */ /* 0x000fe2000800000a */
[----:B------:R-:W-:Y:S01]  /*15a0*/  UMOV UR8, 0x62401315 ;  /* 0x6240131500087882 */ /* 0x000fe20000000000 */
[----:B------:R-:W-:-:S03]  /*15b0*/  UMOV UR9, 0x3ec71dee ;  /* 0x3ec71dee00097882 */ /* 0x000fc60000000000 */
[----:B------:R-:W-:-:S08]  /*15c0*/  DFMA R18, R18, -UR12, R16 ;  /* 0x8000000c12127c2b */ /* 0x000fd00008000010 */
[----:B------:R-:W-:-:S08]  /*15d0*/  DFMA R16, R18, UR14, R20 ;  /* 0x0000000e12107c2b */ /* 0x000fd00008000014 */
[----:B------:R-:W-:Y:S02]  /*15e0*/  DFMA R22, R18, R16, UR8 ;  /* 0x0000000812167e2b */ /* 0x000fe40008000010 */
[----:B------:R-:W-:Y:S01]  /*15f0*/  DFMA R16, R24, -UR12, R26 ;  /* 0x8000000c18107c2b */ /* 0x000fe2000800001a */
[----:B------:R-:W-:Y:S01]  /*1600*/  UMOV UR12, 0x7c89eb71 ;  /* 0x7c89eb71000c7882 */ /* 0x000fe20000000000 */
[----:B------:R-:W-:-:S04]  /*1610*/  UMOV UR13, 0x3efa0199 ;  /* 0x3efa0199000d7882 */ /* 0x000fc80000000000 */
[----:B------:R-:W-:Y:S02]  /*1620*/  DFMA R22, R18, R22, UR12 ;  /* 0x0000000c12167e2b */ /* 0x000fe40008000016 */
[----:B------:R-:W-:Y:S01]  /*1630*/  DFMA R20, R16, UR14, R20 ;  /* 0x0000000e10147c2b */ /* 0x000fe20008000014 */
[----:B------:R-:W-:Y:S01]  /*1640*/  UMOV UR14, 0x14761f65 ;  /* 0x14761f65000e7882 */ /* 0x000fe20000000000 */
[----:B------:R-:W-:-:S04]  /*1650*/  UMOV UR15, 0x3f2a01a0 ;  /* 0x3f2a01a0000f7882 */ /* 0x000fc80000000000 */
[----:B------:R-:W-:Y:S02]  /*1660*/  DFMA R22, R18, R22, UR14 ;  /* 0x0000000e12167e2b */ /* 0x000fe40008000016 */
[----:B------:R-:W-:Y:S01]  /*1670*/  DFMA R20, R16, R20, UR8 ;  /* 0x0000000810147e2b */ /* 0x000fe20008000014 */
        /* <DEDUP_REMOVED lines=19> */
[----:B------:R-:W-:-:S06]  /*17b0*/  DFMA R24, R16, R20, UR14 ;  /* 0x0000000e10187e2b */ /* 0x000fcc0008000014 */
[----:B------:R-:W-:Y:S02]  /*17c0*/  DFMA R20, R18, R22, 1 ;  /* 0x3ff000001214742b */ /* 0x000fe40000000016 */
[----:B------:R-:W-:-:S06]  /*17d0*/  DFMA R24, R16, R24, UR8 ;  /* 0x0000000810187e2b */ /* 0x000fcc0008000018 */
[----:B------:R-:W-:Y:S02]  /*17e0*/  DFMA R20, R18, R20, 1 ;  /* 0x3ff000001214742b */ /* 0x000fe40000000014 */
[----:B------:R-:W-:-:S08]  /*17f0*/  DFMA R18, R16, R24, UR12 ;  /* 0x0000000c10127e2b */ /* 0x000fd00008000018 */
[----:B------:R-:W-:Y:S01]  /*1800*/  DFMA R18, R16, R18, 1 ;  /* 0x3ff000001012742b */ /* 0x000fe20000000012 */
[----:B------:R-:W-:Y:S02]  /*1810*/  IMAD R23, R14, 0x100000, R21 ;  /* 0x001000000e177824 */ /* 0x000fe400078e0215 */
[----:B------:R-:W-:Y:S01]  /*1820*/  IMAD.MOV.U32 R22, RZ, RZ, R20 ;  /* 0x000000ffff167224 */ /* 0x000fe200078e0014 */
[----:B------:R-:W-:Y:S07]  /*1830*/  @!P0 BRA `(.L_x_32) ;  /* 0x0000000000348947 */ /* 0x000fee0003800000 */
[----:B------:R-:W-:Y:S01]  /*1840*/  FSETP.GEU.AND P1, PT, |R13|, 4.2275390625, PT ;  /* 0x408748000d00780b */ /* 0x000fe20003f2e200 */
[C---:B------:R-:W-:Y:S02]  /*1850*/  DADD R22, R12.reuse, +INF ;  /* 0x7ff000000c167429 */ /* 0x040fe40000000000 */
[----:B------:R-:W-:-:S08]  /*1860*/  DSETP.GEU.AND P0, PT, R12, RZ, PT ;  /* 0x000000ff0c00722a */ /* 0x000fd00003f0e000 */
[----:B------:R-:W-:Y:S02]  /*1870*/  FSEL R22, R22, RZ, P0 ;  /* 0x000000ff16167208 */ /* 0x000fe40000000000 */
[----:B------:R-:W-:Y:S01]  /*1880*/  FSEL R23, R23, RZ, P0 ;  /* 0x000000ff17177208 */ /* 0x000fe20000000000 */
[----:B------:R-:W-:Y:S06]  /*1890*/  @P1 BRA `(.L_x_32) ;  /* 0x00000000001c1947 */ /* 0x000fec0003800000 */
[----:B------:R-:W-:Y:S01]  /*18a0*/  LEA.HI R12, R14, R14, RZ, 0x1 ;  /* 0x0000000e0e0c7211 */ /* 0x000fe200078f08ff */
[----:B------:R-:W-:-:S03]  /*18b0*/  IMAD.MOV.U32 R22, RZ, RZ, RZ ;  /* 0x000000ffff167224 */ /* 0x000fc600078e00ff */
[----:B------:R-:W-:-:S05]  /*18c0*/  SHF.R.S32.HI R13, RZ, 0x1, R12 ;  /* 0x00000001ff0d7819 */ /* 0x000fca000001140c */
[----:B------:R-:W-:Y:S02]  /*18d0*/  IMAD.IADD R14, R14, 0x1, -R13 ;  /* 0x000000010e0e7824 */ /* 0x000fe400078e0a0d */
[----:B------:R-:W-:-:S03]  /*18e0*/  IMAD R21, R13, 0x100000, R21 ;  /* 0x001000000d157824 */ /* 0x000fc600078e0215 */
[----:B------:R-:W-:-:S06]  /*18f0*/  LEA R23, R14, 0x3ff00000, 0x14 ;  /* 0x3ff000000e177811 */ /* 0x000fcc00078ea0ff */
[----:B------:R-:W-:-:S11]  /*1900*/  DMUL R22, R20, R22 ;  /* 0x0000001614167228 */ /* 0x000fd60000000000 */
.L_x_32:
[----:B------:R0:W-:Y:S01]  /*1910*/  STG.E.64 desc[UR10][R6.64+-0x8], R22 ;  /* 0xfffff81606007986 */ /* 0x0001e2000c101b0a */
[----:B------:R-:W-:Y:S01]  /*1920*/  FSETP.GEU.AND P0, PT, |R11|, 4.1917929649353027344, PT ;  /* 0x4086232b0b00780b */ /* 0x000fe20003f0e200 */
[----:B------:R-:W-:Y:S01]  /*1930*/  DFMA R18, R16, R18, 1 ;  /* 0x3ff000001012742b */ /* 0x000fe20000000012 */
[----:B------:R-:W-:Y:S01]  /*1940*/  UIADD3 UR7, UPT, UPT, UR7, 0x2, URZ ;  /* 0x0000000207077890 */ /* 0x000fe2000fffe0ff */
[----:B------:R-:W-:-:S03]  /*1950*/  DADD R2, R22, R2 ;  /* 0x0000000016027229 */ /* 0x000fc60000000002 */
[----:B------:R-:W-:-:S05]  /*1960*/  UISETP.NE.AND UP0, UPT, UR7, URZ, UPT ;  /* 0x000000ff0700728c */ /* 0x000fca000bf05270 */
[----:B------:R-:W-:Y:S02]  /*1970*/  IMAD R13, R8, 0x100000, R19 ;  /* 0x00100000080d7824 */ /* 0x000fe400078e0213 */
[----:B------:R-:W-:Y:S01]  /*1980*/  IMAD.MOV.U32 R12, RZ, RZ, R18 ;  /* 0x000000ffff0c7224 */ /* 0x000fe200078e0012 */
[----:B0-----:R-:W-:Y:S06]  /*1990*/  @!P0 BRA `(.L_x_33) ;  /* 0x0000000000388947 */ /* 0x001fec0003800000 */
[----:B------:R-:W-:Y:S01]  /*19a0*/  FSETP.GEU.AND P1, PT, |R11|, 4.2275390625, PT ;  /* 0x408748000b00780b */ /* 0x000fe20003f2e200 */
[C---:B------:R-:W-:Y:S02]  /*19b0*/  DADD R12, R10.reuse, +INF ;  /* 0x7ff000000a0c7429 */ /* 0x040fe40000000000 */
[----:B------:R-:W-:-:S08]  /*19c0*/  DSETP.GEU.AND P0, PT, R10, RZ, PT ;  /* 0x000000ff0a00722a */ /* 0x000fd00003f0e000 */
[----:B------:R-:W-:Y:S02]  /*19d0*/  FSEL R12, R12, RZ, P0 ;  /* 0x000000ff0c0c7208 */ /* 0x000fe40000000000 */
[----:B------:R-:W-:Y:S01]  /*19e0*/  FSEL R13, R13, RZ, P0 ;  /* 0x000000ff0d0d7208 */ /* 0x000fe20000000000 */
[----:B------:R-:W-:Y:S06]  /*19f0*/  @P1 BRA `(.L_x_33) ;  /* 0x0000000000201947 */ /* 0x000fec0003800000 */
[----:B------:R-:W-:Y:S01]  /*1a00*/  LEA.HI R9, R8, R8, RZ, 0x1 ;  /* 0x0000000808097211 */ /* 0x000fe200078f08ff */
[----:B------:R-:W-:-:S03]  /*1a10*/  IMAD.MOV.U32 R12, RZ, RZ, R18 ;  /* 0x000000ffff0c7224 */ /* 0x000fc600078e0012 */
[----:B------:R-:W-:-:S05]  /*1a20*/  SHF.R.S32.HI R9, RZ, 0x1, R9 ;  /* 0x00000001ff097819 */ /* 0x000fca0000011409 */
[----:B------:R-:W-:Y:S02]  /*1a30*/  IMAD.IADD R8, R8, 0x1, -R9 ;  /* 0x0000000108087824 */ /* 0x000fe400078e0a09 */
[----:B------:R-:W-:-:S03]  /*1a40*/  IMAD R13, R9, 0x100000, R19 ;  /* 0x00100000090d7824 */ /* 0x000fc600078e0213 */
[----:B------:R-:W-:Y:S01]  /*1a50*/  LEA R9, R8, 0x3ff00000, 0x14 ;  /* 0x3ff0000008097811 */ /* 0x000fe200078ea0ff */
[----:B------:R-:W-:-:S06]  /*1a60*/  IMAD.MOV.U32 R8, RZ, RZ, RZ ;  /* 0x000000ffff087224 */ /* 0x000fcc00078e00ff */
[----:B------:R-:W-:-:S11]  /*1a70*/  DMUL R12, R12, R8 ;  /* 0x000000080c0c7228 */ /* 0x000fd60000000000 */
.L_x_33:
[----:B------:R1:W-:Y:S01]  /*1a80*/  STG.E.64 desc[UR10][R6.64], R12 ;  /* 0x0000000c06007986 */ /* 0x0003e2000c101b0a */
[----:B------:R-:W-:Y:S01]  /*1a90*/  IADD3 R8, P0, PT, R6, 0x10, RZ ;  /* 0x0000001006087810 */ /* 0x000fe20007f1e0ff */
[----:B------:R-:W-:-:S04]  /*1aa0*/  DADD R2, R2, R12 ;  /* 0x0000000002027229 */ /* 0x000fc8000000000c */
[----:B------:R-:W-:Y:S01]  /*1ab0*/  IMAD.X R9, RZ, RZ, R7, P0 ;  /* 0x000000ffff097224 */ /* 0x000fe200000e0607 */
[----:B------:R-:W-:Y:S07]  /*1ac0*/  BRA.U UP0, `(.L_x_34) ;  /* 0xfffffff900587547 */ /* 0x000fee000b83ffff */
[----:B------:R-:W-:-:S05]  /*1ad0*/  UMOV UR5, URZ ;  /* 0x000000ff00057c82 */ /* 0x000fca0008000000 */
.L_x_31:
[----:B------:R-:W2:Y:S02]  /*1ae0*/  LDCU UR6, c[0x0][0x388] ;  /* 0x00007100ff0677ac */ /* 0x000ea40008000800 */
[----:B--2---:R-:W-:-:S04]  /*1af0*/  ULOP3.LUT UR6, UR6, 0x1, URZ, 0xc0, !UPT ;  /* 0x0000000106067892 */ /* 0x004fc8000f8ec0ff */
[----:B------:R-:W-:-:S09]  /*1b00*/  UISETP.NE.U32.AND UP0, UPT, UR6, 0x1, UPT ;  /* 0x000000010600788c */ /* 0x000fd2000bf05070 */
[----:B------:R-:W-:Y:S05]  /*1b10*/  BRA.U UP0, `(.L_x_35) ;  /* 0x0000000500107547 */ /* 0x000fea000b800000 */
[----:B------:R-:W2:Y:S02]  /*1b20*/  LDCU.64 UR6, c[0x0][0x380] ;  /* 0x00007000ff0677ac */ /* 0x000ea40008000a00 */
[----:B--2---:R-:W-:-:S04]  /*1b30*/  ULEA UR6, UP0, UR4, UR6, 0x3 ;  /* 0x0000000604067291 */ /* 0x004fc8000f8018ff */
[----:B------:R-:W-:Y:S02]  /*1b40*/  ULEA.HI.X UR4, UR4, UR7, UR5, 0x3, UP0 ;  /* 0x0000000704047291 */ /* 0x000fe400080f1c05 */
[----:B-1----:R-:W-:-:S04]  /*1b50*/  IMAD.U32 R6, RZ, RZ, UR6 ;  /* 0x00000006ff067e24 */ /* 0x002fc8000f8e00ff */
[----:B------:R-:W-:-:S05]  /*1b60*/  IMAD.U32 R7, RZ, RZ, UR4 ;  /* 0x00000004ff077e24 */ /* 0x000fca000f8e00ff */
[----:B------:R-:W0:Y:S01]  /*1b70*/  LDG.E.64 R8, desc[UR10][R6.64] ;  /* 0x0000000a06087981 */ /* 0x000e22000c1e1b00 */
[----:B------:R-:W-:Y:S01]  /*1b80*/  UMOV UR4, 0xfefa39ef ;  /* 0xfefa39ef00047882 */ /* 0x000fe20000000000 */
[----:B------:R-:W-:Y:S01]  /*1b90*/  UMOV UR5, 0x3fe62e42 ;  /* 0x3fe62e4200057882 */ /* 0x000fe20000000000 */
[----:B0-----:R-:W-:Y:S01]  /*1ba0*/  DADD R4, R8, -R4 ;  /* 0x0000000008047229 */ /* 0x001fe20000000804 */
[----:B------:R-:W-:Y:S02]  /*1bb0*/  IMAD.MOV.U32 R8, RZ, RZ, 0x652b82fe ;  /* 0x652b82feff087424 */ /* 0x000fe400078e00ff */
[----:B------:R-:W-:-:S06]  /*1bc0*/  IMAD.MOV.U32 R9, RZ, RZ, 0x3ff71547 ;  /* 0x3ff71547ff097424 */ /* 0x000fcc00078e00ff */
[----:B------:R-:W-:Y:S01]  /*1bd0*/  DFMA R8, R4, R8, 6.75539944105574400000e+15 ;  /* 0x433800000408742b */ /* 0x000fe20000000008 */
[----:B------:R-:W-:-:S07]  /*1be0*/  FSETP.GEU.AND P0, PT, |R5|, 4.1917929649353027344, PT ;  /* 0x4086232b0500780b */ /* 0x000fce0003f0e200 */
[----:B------:R-:W-:-:S08]  /*1bf0*/  DADD R10, R8, -6.75539944105574400000e+15 ;  /* 0xc3380000080a7429 */ /* 0x000fd00000000000 */
[----:B------:R-:W-:Y:S01]  /*1c00*/  DFMA R12, R10, -UR4, R4 ;  /* 0x800000040a0c7c2b */ /* 0x000fe20008000004 */
[----:B------:R-:W-:Y:S01]  /*1c10*/  UMOV UR4, 0x3b39803f ;  /* 0x3b39803f00047882 */ /* 0x000fe20000000000 */
[----:B------:R-:W-:-:S06]  /*1c20*/  UMOV UR5, 0x3c7abc9e ;  /* 0x3c7abc9e00057882 */ /* 0x000fcc0000000000 */
[----:B------:R-:W-:Y:S01]  /*1c30*/  DFMA R10, R10, -UR4, R12 ;  /* 0x800000040a0a7c2b */ /* 0x000fe2000800000c */
[----:B------:R-:W-:Y:S01]  /*1c40*/  UMOV UR4, 0x69ce2bdf ;  /* 0x69ce2bdf00047882 */ /* 0x000fe20000000000 */
[----:B------:R-:W-:Y:S01]  /*1c50*/  MOV R12, 0xfca213ea ;  /* 0xfca213ea000c7802 */ /* 0x000fe20000000f00 */
[----:B------:R-:W-:Y:S01]  /*1c60*/  IMAD.MOV.U32 R13, RZ, RZ, 0x3e928af3 ;  /* 0x3e928af3ff0d7424 */ /* 0x000fe200078e00ff */
[----:B------:R-:W-:-:S05]  /*1c70*/  UMOV UR5, 0x3e5ade15 ;  /* 0x3e5ade1500057882 */ /* 0x000fca0000000000 */
[----:B------:R-:W-:Y:S01]  /*1c80*/  DFMA R12, R10, UR4, R12 ;  /* 0x000000040a0c7c2b */ /* 0x000fe2000800000c */
[----:B------:R-:W-:Y:S01]  /*1c90*/  UMOV UR4, 0x62401315 ;  /* 0x6240131500047882 */ /* 0x000fe20000000000 */
[----:B------:R-:W-:-:S06]  /*1ca0*/  UMOV UR5, 0x3ec71dee ;  /* 0x3ec71dee00057882 */ /* 0x000fcc0000000000 */
[----:B------:R-:W-:Y:S01]  /*1cb0*/  DFMA R12, R10, R12, UR4 ;  /* 0x000000040a0c7e2b */ /* 0x000fe2000800000c */
        /* <DEDUP_REMOVED lines=20> */
[----:B------:R-:W-:-:S08]  /*1e00*/  DFMA R12, R10, R12, UR4 ;  /* 0x000000040a0c7e2b */ /* 0x000fd0000800000c */
[----:B------:R-:W-:-:S08]  /*1e10*/  DFMA R12, R10, R12, 1 ;  /* 0x3ff000000a0c742b */ /* 0x000fd0000000000c */
[----:B------:R-:W-:-:S10]  /*1e20*/  DFMA R12, R10, R12, 1 ;  /* 0x3ff000000a0c742b */ /* 0x000fd4000000000c */
[----:B------:R-:W-:Y:S02]  /*1e30*/  IMAD R11, R8, 0x100000, R13 ;  /* 0x00100000080b7824 */ /* 0x000fe400078e020d */
[----:B------:R-:W-:Y:S01]  /*1e40*/  IMAD.MOV.U32 R10, RZ, RZ, R12 ;  /* 0x000000ffff0a7224 */ /* 0x000fe200078e000c */
[----:B------:R-:W-:Y:S06]  /*1e50*/  @!P0 BRA `(.L_x_36) ;  /* 0x0000000000388947 */ /* 0x000fec0003800000 */
        /* <DEDUP_REMOVED lines=14> */
.L_x_36:
[----:B------:R2:W-:Y:S01]  /*1f40*/  STG.E.64 desc[UR10][R6.64], R10 ;  /* 0x0000000a06007986 */ /* 0x0005e2000c101b0a */
[----:B------:R-:W-:-:S11]  /*1f50*/  DADD R2, R2, R10 ;  /* 0x0000000002027229 */ /* 0x000fd6000000000a */
.L_x_35:
[----:B------:R-:W3:Y:S01]  /*1f60*/  S2UR UR5, SR_CgaCtaId ;  /* 0x00000000000579c3 */ /* 0x000ee20000008800 */
[----:B------:R-:W-:Y:S02]  /*1f70*/  UMOV UR4, 0x400 ;  /* 0x0000040000047882 */ /* 0x000fe40000000000 */
[----:B---3--:R-:W-:-:S09]  /*1f80*/  ULEA UR4, UR5, UR4, 0x18 ;  /* 0x0000000405047291 */ /* 0x008fd2000f8ec0ff */
[----:B------:R4:W-:Y:S03]  /*1f90*/  STS.64 [UR4+0x8], R2 ;  /* 0x00000802ff007988 */ /* 0x0009e60008000a04 */
.L_x_30:
[----:B------:R-:W-:Y:S05]  /*1fa0*/  BSYNC.RECONVERGENT B0 ;  /* 0x0000000000007941 */ /* 0x000fea0003800200 */
.L_x_29:
[----:B------:R-:W5:Y:S01]  /*1fb0*/  S2UR UR4, SR_CTAID.X ;  /* 0x00000000000479c3 */ /* 0x000f620000002500 */
[----:B------:R-:W1:Y:S07]  /*1fc0*/  LDCU UR5, c[0x0][0x388] ;  /* 0x00007100ff0577ac */ /* 0x000e6e0008000800 */
[----:B0---4-:R-:W5:Y:S02]  /*1fd0*/  LDC R3, c[0x0][0x360] ;  /* 0x0000d800ff037b82 */ /* 0x011f640000000800 */
[----:B-----5:R-:W-:-:S06]  /*1fe0*/  IMAD R3, R3, UR4, R0 ;  /* 0x0000000403037c24 */ /* 0x020fcc000f8e0200 */
[----:B------:R-:W-:Y:S01]  /*1ff0*/  BAR.SYNC.DEFER_BLOCKING 0x0 ;  /* 0x0000000000007b1d */ /* 0x000fe20000010000 */
[----:B-1----:R-:W-:-:S13]  /*2000*/  ISETP.GE.AND P0, PT, R3, UR5, PT ;  /* 0x0000000503007c0c */ /* 0x002fda000bf06270 */
[----:B------:R-:W-:Y:S05]  /*2010*/  @P0 EXIT ;  /* 0x000000000000094d */ /* 0x000fea0003800000 */
[----:B--23--:R-:W0:Y:S02]  /*2020*/  LDC.64 R4, c[0x0][0x380] ;  /* 0x0000e000ff047b82 */ /* 0x00ce240000000a00 */
[----:B0-----:R-:W-:-:S05]  /*2030*/  IMAD.WIDE R4, R3, 0x8, R4 ;  /* 0x0000000803047825 */ /* 0x001fca00078e0204 */
[----:B------:R-:W2:Y:S01]  /*2040*/  LDG.E.64 R8, desc[UR10][R4.64] ;  /* 0x0000000a04087981 */ /* 0x000ea2000c1e1b00 */
[----:B------:R-:W0:Y:S01]  /*2050*/  S2UR UR5, SR_CgaCtaId ;  /* 0x00000000000579c3 */ /* 0x000e220000008800 */
[----:B------:R-:W-:Y:S01]  /*2060*/  UMOV UR4, 0x400 ;  /* 0x0000040000047882 */ /* 0x000fe20000000000 */
[----:B------:R-:W-:Y:S01]  /*2070*/  IMAD.MOV.U32 R2, RZ, RZ, 0x1 ;  /* 0x00000001ff027424 */ /* 0x000fe200078e00ff */
[----:B------:R-:W-:Y:S01]  /*2080*/  BSSY.RECONVERGENT B0, `(.L_x_37) ;  /* 0x0000014000007945 */ /* 0x000fe20003800200 */
[----:B0-----:R-:W-:-:S09]  /*2090*/  ULEA UR4, UR5, UR4, 0x18 ;  /* 0x0000000405047291 */ /* 0x001fd2000f8ec0ff */
[----:B------:R-:W0:Y:S02]  /*20a0*/  LDS.64 R6, [UR4+0x8] ;  /* 0x00000804ff067984 */ /* 0x000e240008000a00 */
[----:B0-----:R-:W0:Y:S02]  /*20b0*/  MUFU.RCP64H R3, R7 ;  /* 0x0000000700037308 */ /* 0x001e240000001800 */
[----:B0-----:R-:W-:-:S08]  /*20c0*/  DFMA R10, -R6, R2, 1 ;  /* 0x3ff00000060a742b */ /* 0x001fd00000000102 */
[----:B------:R-:W-:-:S08]  /*20d0*/  DFMA R10, R10, R10, R10 ;  /* 0x0000000a0a0a722b */ /* 0x000fd0000000000a */
[----:B------:R-:W-:-:S08]  /*20e0*/  DFMA R10, R2, R10, R2 ;  /* 0x0000000a020a722b */ /* 0x000fd00000000002 */
[----:B------:R-:W-:-:S08]  /*20f0*/  DFMA R2, -R6, R10, 1 ;  /* 0x3ff000000602742b */ /* 0x000fd0000000010a */
[----:B------:R-:W-:-:S08]  /*2100*/  DFMA R2, R10, R2, R10 ;  /* 0x000000020a02722b */ /* 0x000fd0000000000a */
[----:B--2---:R-:W-:Y:S01]  /*2110*/  DMUL R10, R8, R2 ;  /* 0x00000002080a7228 */ /* 0x004fe20000000000 */
[----:B------:R-:W-:-:S07]  /*2120*/  FSETP.GEU.AND P1, PT, |R9|, 6.5827683646048100446e-37, PT ;  /* 0x036000000900780b */ /* 0x000fce0003f2e200 */
[----:B------:R-:W-:-:S08]  /*2130*/  DFMA R12, -R6, R10, R8 ;  /* 0x0000000a060c722b */ /* 0x000fd00000000108 */
[----:B------:R-:W-:-:S10]  /*2140*/  DFMA R2, R2, R12, R10 ;  /* 0x0000000c0202722b */ /* 0x000fd4000000000a */
[----:B------:R-:W-:-:S05]  /*2150*/  FFMA R0, RZ, R7, R3 ;  /* 0x00000007ff007223 */ /* 0x000fca0000000003 */
[----:B------:R-:W-:-:S13]  /*2160*/  FSETP.GT.AND P0, PT, |R0|, 1.469367938527859385e-39, PT ;  /* 0x001000000000780b */ /* 0x000fda0003f04200 */
[----:B------:R-:W-:Y:S05]  /*2170*/  @P0 BRA P1, `(.L_x_38) ;  /* 0x0000000000100947 */ /* 0x000fea0000800000 */
[----:B------:R-:W-:-:S07]  /*2180*/  MOV R0, 0x21a0 ;  /* 0x000021a000007802 */ /* 0x000fce0000000f00 */
[----:B------:R-:W-:Y:S05]  /*2190*/  CALL.REL.NOINC `($__internal_0_$__cuda_sm20_div_rn_f64_full) ;  /* 0x0000000000147944 */ /* 0x000fea0003c00000 */
[----:B------:R-:W-:Y:S02]  /*21a0*/  IMAD.MOV.U32 R2, RZ, RZ, R12 ;  /* 0x000000ffff027224 */ /* 0x000fe400078e000c */
[----:B------:R-:W-:-:S07]  /*21b0*/  IMAD.MOV.U32 R3, RZ, RZ, R13 ;  /* 0x000000ffff037224 */ /* 0x000fce00078e000d */
.L_x_38:
[----:B------:R-:W-:Y:S05]  /*21c0*/  BSYNC.RECONVERGENT B0 ;  /* 0x0000000000007941 */ /* 0x000fea0003800200 */
.L_x_37:
[----:B------:R-:W-:Y:S01]  /*21d0*/  STG.E.64 desc[UR10][R4.64], R2 ;  /* 0x0000000204007986 */ /* 0x000fe2000c101b0a */
[----:B------:R-:W-:Y:S05]  /*21e0*/  EXIT ;  /* 0x000000000000794d */ /* 0x000fea0003800000 */
        .weak           $__internal_0_$__cuda_sm20_div_rn_f64_full
        .type           $__internal_0_$__cuda_sm20_div_rn_f64_full,@function
        .size           $__internal_0_$__cuda_sm20_div_rn_f64_full,(.L_x_46 - $__internal_0_$__cuda_sm20_div_rn_f64_full)
$__internal_0_$__cuda_sm20_div_rn_f64_full:
[C---:B------:R-:W-:Y:S01]  /*21f0*/  FSETP.GEU.AND P0, PT, |R7|.reuse, 1.469367938527859385e-39, PT ;  /* 0x001000000700780b */ /* 0x040fe20003f0e200 */
[----:B------:R-:W-:Y:S01]  /*2200*/  IMAD.MOV.U32 R16, RZ, RZ, 0x1 ;  /* 0x00000001ff107424 */ /* 0x000fe200078e00ff */
[----:B------:R-:W-:Y:S01]  /*2210*/  LOP3.LUT R2, R7, 0x800fffff, RZ, 0xc0, !PT ;  /* 0x800fffff07027812 */ /* 0x000fe200078ec0ff */
[----:B------:R-:W-:Y:S01]  /*2220*/  BSSY.RECONVERGENT B1, `(.L_x_39) ;  /* 0x0000055000017945 */ /* 0x000fe20003800200 */
[C---:B------:R-:W-:Y:S02]  /*2230*/  FSETP.GEU.AND P2, PT, |R9|.reuse, 1.469367938527859385e-39, PT ;  /* 0x001000000900780b */ /* 0x040fe40003f4e200 */
[----:B------:R-:W-:Y:S01]  /*2240*/  LOP3.LUT R3, R2, 0x3ff00000, RZ, 0xfc, !PT ;  /* 0x3ff0000002037812 */ /* 0x000fe200078efcff */
[----:B------:R-:W-:Y:S01]  /*2250*/  IMAD.MOV.U32 R2, RZ, RZ, R6 ;  /* 0x000000ffff027224 */ /* 0x000fe200078e0006 */
[----:B------:R-:W-:Y:S02]  /*2260*/  LOP3.LUT R12, R9, 0x7ff00000, RZ, 0xc0, !PT ;  /* 0x7ff00000090c7812 */ /* 0x000fe400078ec0ff */
[----:B------:R-:W-:-:S03]  /*2270*/  LOP3.LUT R15, R7, 0x7ff00000, RZ, 0xc0, !PT ;  /* 0x7ff00000070f7812 */ /* 0x000fc600078ec0ff */
[----:B------:R-:W-:Y:S01]  /*2280*/  @!P0 DMUL R2, R6, 8.98846567431157953865e+307 ;  /* 0x7fe0000006028828 */ /* 0x000fe20000000000 */
[----:B------:R-:W-:-:S03]  /*2290*/  ISETP.GE.U32.AND P1, PT, R12, R15, PT ;  /* 0x0000000f0c00720c */ /* 0x000fc60003f26070 */
[----:B------:R-:W-:Y:S01]  /*22a0*/  @!P2 LOP3.LUT R13, R7, 0x7ff00000, RZ, 0xc0, !PT ;  /* 0x7ff00000070da812 */ /* 0x000fe200078ec0ff */
[----:B------:R-:W-:Y:S01]  /*22b0*/  @!P2 IMAD.MOV.U32 R18, RZ, RZ, RZ ;  /* 0x000000ffff12a224 */ /* 0x000fe200078e00ff */
[----:B------:R-:W0:Y:S02]  /*22c0*/  MUFU.RCP64H R17, R3 ;  /* 0x0000000300117308 */ /* 0x000e240000001800 */
[----:B------:R-:W-:Y:S01]  /*22d0*/  @!P2 ISETP.GE.U32.AND P3, PT, R12, R13, PT ;  /* 0x0000000d0c00a20c */ /* 0x000fe20003f66070 */
[----:B------:R-:W-:-:S05]  /*22e0*/  IMAD.MOV.U32 R13, RZ, RZ, 0x1ca00000 ;  /* 0x1ca00000ff0d7424 */ /* 0x000fca00078e00ff */
[----:B------:R-:W-:-:S04]  /*22f0*/  @!P2 SEL R19, R13, 0x63400000, !P3 ;  /* 0x634000000d13a807 */ /* 0x000fc80005800000 */
[----:B------:R-:W-:-:S04]  /*2300*/  @!P2 LOP3.LUT R19, R19, 0x80000000, R9, 0xf8, !PT ;  /* 0x800000001313a812 */ /* 0x000fc800078ef809 */
[----:B------:R-:W-:Y:S01]  /*2310*/  @!P2 LOP3.LUT R19, R19, 0x100000, RZ, 0xfc, !PT ;  /* 0x001000001313a812 */ /* 0x000fe200078efcff */
[----:B0-----:R-:W-:-:S08]  /*2320*/  DFMA R10, R16, -R2, 1 ;  /* 0x3ff00000100a742b */ /* 0x001fd00000000802 */
[----:B------:R-:W-:-:S08]  /*2330*/  DFMA R10, R10, R10, R10 ;  /* 0x0000000a0a0a722b */ /* 0x000fd0000000000a */
[----:B------:R-:W-:Y:S01]  /*2340*/  DFMA R16, R16, R10, R16 ;  /* 0x0000000a1010722b */ /* 0x000fe20000000010 */
[----:B------:R-:W-:Y:S01]  /*2350*/  SEL R11, R13, 0x63400000, !P1 ;  /* 0x634000000d0b7807 */ /* 0x000fe20004800000 */
[----:B------:R-:W-:-:S03]  /*2360*/  IMAD.MOV.U32 R10, RZ, RZ, R8 ;  /* 0x000000ffff0a7224 */ /* 0x000fc600078e0008 */
[----:B------:R-:W-:-:S03]  /*2370*/  LOP3.LUT R11, R11, 0x800fffff, R9, 0xf8, !PT ;  /* 0x800fffff0b0b7812 */ /* 0x000fc600078ef809 */
[----:B------:R-:W-:-:S03]  /*2380*/  DFMA R20, R16, -R2, 1 ;  /* 0x3ff000001014742b */ /* 0x000fc60000000802 */
[----:B------:R-:W-:-:S05]  /*2390*/  @!P2 DFMA R10, R10, 2, -R18 ;  /* 0x400000000a0aa82b */ /* 0x000fca0000000812 */
[----:B------:R-:W-:Y:S01]  /*23a0*/  DFMA R16, R16, R20, R16 ;  /* 0x000000141010722b */ /* 0x000fe20000000010 */
[----:B------:R-:W-:Y:S02]  /*23b0*/  IMAD.MOV.U32 R21, RZ, RZ, R12 ;  /* 0x000000ffff157224 */ /* 0x000fe400078e000c */
[----:B------:R-:W-:Y:S01]  /*23c0*/  IMAD.MOV.U32 R20, RZ, RZ, R15 ;  /* 0x000000ffff147224 */ /* 0x000fe200078e000f */
[----:B------:R-:W-:Y:S02]  /*23d0*/  @!P0 LOP3.LUT R20, R3, 0x7ff00000, RZ, 0xc0, !PT ;  /* 0x7ff0000003148812 */ /* 0x000fe400078ec0ff */
[----:B------:R-:W-:Y:S02]  /*23e0*/  @!P2 LOP3.LUT R21, R11, 0x7ff00000, RZ, 0xc0, !PT ;  /* 0x7ff000000b15a812 */ /* 0x000fe400078ec0ff */
[----:B------:R-:W-:Y:S01]  /*23f0*/  DMUL R18, R16, R10 ;  /* 0x0000000a10127228 */ /* 0x000fe20000000000 */
[----:B------:R-:W-:Y:S01]  /*2400*/  VIADD R23, R20, 0xffffffff ;  /* 0xffffffff14177836 */ /* 0x000fe20000000000 */
[----:B------:R-:W-:-:S04]  /*2410*/  IADD3 R22, PT, PT, R21, -0x1, RZ ;  /* 0xffffffff15167810 */ /* 0x000fc80007ffe0ff */
[----:B------:R-:W-:Y:S02]  /*2420*/  ISETP.GT.U32.AND P0, PT, R22, 0x7feffffe, PT ;  /* 0x7feffffe1600780c */ /* 0x000fe40003f04070 */
[----:B------:R-:W-:Y:S02]  /*2430*/  DFMA R14, R18, -R2, R10 ;  /* 0x80000002120e722b */ /* 0x000fe4000000000a */
[----:B------:R-:W-:-:S06]  /*2440*/  ISETP.GT.U32.OR P0, PT, R23, 0x7feffffe, P0 ;  /* 0x7feffffe1700780c */ /* 0x000fcc0000704470 */
[----:B------:R-:W-:-:S07]  /*2450*/  DFMA R14, R16, R14, R18 ;  /* 0x0000000e100e722b */ /* 0x000fce0000000012 */
[----:B------:R-:W-:Y:S05]  /*2460*/  @P0 BRA `(.L_x_40) ;  /* 0x00000000006c0947 */ /* 0x000fea0003800000 */
[----:B------:R-:W-:-:S04]  /*2470*/  LOP3.LUT R9, R7, 0x7ff00000, RZ, 0xc0, !PT ;  /* 0x7ff0000007097812 */ /* 0x000fc800078ec0ff */
[CC--:B------:R-:W-:Y:S02]  /*2480*/  VIADDMNMX R8, R12.reuse, -R9.reuse, 0xb9600000, !PT ;  /* 0xb96000000c087446 */ /* 0x0c0fe40007800909 */
[----:B------:R-:W-:Y:S02]  /*2490*/  ISETP.GE.U32.AND P0, PT, R12, R9, PT ;  /* 0x000000090c00720c */ /* 0x000fe40003f06070 */
[----:B------:R-:W-:Y:S02]  /*24a0*/  VIMNMX R8, PT, PT, R8, 0x46a00000, PT ;  /* 0x46a0000008087848 */ /* 0x000fe40003fe0100 */
[----:B------:R-:W-:-:S05]  /*24b0*/  SEL R13, R13, 0x63400000, !P0 ;  /* 0x634000000d0d7807 */ /* 0x000fca0004000000 */
[----:B------:R-:W-:Y:S02]  /*24c0*/  IMAD.IADD R16, R8, 0x1, -R13 ;  /* 0x0000000108107824 */ /* 0x000fe400078e0a0d */
[----:B------:R-:W-:Y:S02]  /*24d0*/  IMAD.MOV.U32 R8, RZ, RZ, RZ ;  /* 0x000000ffff087224 */ /* 0x000fe400078e00ff */
[----:B------:R-:W-:-:S06]  /*24e0*/  VIADD R9, R16, 0x7fe00000 ;  /* 0x7fe0000010097836 */ /* 0x000fcc0000000000 */
[----:B------:R-:W-:-:S10]  /*24f0*/  DMUL R12, R14, R8 ;  /* 0x000000080e0c7228 */ /* 0x000fd40000000000 */
[----:B------:R-:W-:-:S13]  /*2500*/  FSETP.GTU.AND P0, PT, |R13|, 1.469367938527859385e-39, PT ;  /* 0x001000000d00780b */ /* 0x000fda0003f0c200 */
[----:B------:R-:W-:Y:S05]  /*2510*/  @P0 BRA `(.L_x_41) ;  /* 0x0000000000940947 */ /* 0x000fea0003800000 */
[----:B------:R-:W-:Y:S01]  /*2520*/  DFMA R2, R14, -R2, R10 ;  /* 0x800000020e02722b */ /* 0x000fe2000000000a */
[----:B------:R-:W-:-:S09]  /*2530*/  IMAD.MOV.U32 R8, RZ, RZ, RZ ;  /* 0x000000ffff087224 */ /* 0x000fd200078e00ff */
[C---:B------:R-:W-:Y:S02]  /*2540*/  FSETP.NEU.AND P0, PT, R3.reuse, RZ, PT ;  /* 0x000000ff0300720b */ /* 0x040fe40003f0d000 */
[----:B------:R-:W-:-:S04]  /*2550*/  LOP3.LUT R7, R3, 0x80000000, R7, 0x48, !PT ;  /* 0x8000000003077812 */ /* 0x000fc800078e4807 */
[----:B------:R-:W-:-:S07]  /*2560*/  LOP3.LUT R9, R7, R9, RZ, 0xfc, !PT ;  /* 0x0000000907097212 */ /* 0x000fce00078efcff */
[----:B------:R-:W-:Y:S05]  /*2570*/  @!P0 BRA `(.L_x_41) ;  /* 0x00000000007c8947 */ /* 0x000fea0003800000 */
[----:B------:R-:W-:Y:S01]  /*2580*/  IMAD.MOV R3, RZ, RZ, -R16 ;  /* 0x000000ffff037224 */ /* 0x000fe200078e0a10 */
[----:B------:R-:W-:Y:S01]  /*2590*/  DMUL.RP R8, R14, R8 ;  /* 0x000000080e087228 */ /* 0x000fe20000008000 */
[----:B------:R-:W-:-:S06]  /*25a0*/  IMAD.MOV.U32 R2, RZ, RZ, RZ ;  /* 0x000000ffff027224 */ /* 0x000fcc00078e00ff */
[----:B------:R-:W-:-:S03]  /*25b0*/  DFMA R2, R12, -R2, R14 ;  /* 0x800000020c02722b */ /* 0x000fc6000000000e */
[----:B------:R-:W-:-:S03]  /*25c0*/  LOP3.LUT R7, R9, R7, RZ, 0x3c, !PT ;  /* 0x0000000709077212 */ /* 0x000fc600078e3cff */
[----:B------:R-:W-:-:S04]  /*25d0*/  IADD3 R2, PT, PT, -R16, -0x43300000, RZ ;  /* 0xbcd0000010027810 */ /* 0x000fc80007ffe1ff */
[----:B------:R-:W-:-:S04]  /*25e0*/  FSETP.NEU.AND P0, PT, |R3|, R2, PT ;  /* 0x000000020300720b */ /* 0x000fc80003f0d200 */
[----:B------:R-:W-:Y:S02]  /*25f0*/  FSEL R12, R8, R12, !P0 ;  /* 0x0000000c080c7208 */ /* 0x000fe40004000000 */
[----:B------:R-:W-:Y:S01]  /*2600*/  FSEL R13, R7, R13, !P0 ;  /* 0x0000000d070d7208 */ /* 0x000fe20004000000 */
[----:B------:R-:W-:Y:S06]  /*2610*/  BRA `(.L_x_41) ;  /* 0x0000000000547947 */ /* 0x000fec0003800000 */
.L_x_40:
[----:B------:R-:W-:-:S14]  /*2620*/  DSETP.NAN.AND P0, PT, R8, R8, PT ;  /* 0x000000080800722a */ /* 0x000fdc0003f08000 */
[----:B------:R-:W-:Y:S05]  /*2630*/  @P0 BRA `(.L_x_42) ;  /* 0x0000000000440947 */ /* 0x000fea0003800000 */
[----:B------:R-:W-:-:S14]  /*2640*/  DSETP.NAN.AND P0, PT, R6, R6, PT ;  /* 0x000000060600722a */ /* 0x000fdc0003f08000 */
[----:B------:R-:W-:Y:S05]  /*2650*/  @P0 BRA `(.L_x_43) ;  /* 0x0000000000300947 */ /* 0x000fea0003800000 */
[----:B------:R-:W-:Y:S01]  /*2660*/  ISETP.NE.AND P0, PT, R21, R20, PT ;  /* 0x000000141500720c */ /* 0x000fe20003f05270 */
[----:B------:R-:W-:Y:S02]  /*2670*/  IMAD.MOV.U32 R12, RZ, RZ, 0x0 ;  /* 0x00000000ff0c7424 */ /* 0x000fe400078e00ff */
[----:B------:R-:W-:-:S10]  /*2680*/  IMAD.MOV.U32 R13, RZ, RZ, -0x80000 ;  /* 0xfff80000ff0d7424 */ /* 0x000fd400078e00ff */
[----:B------:R-:W-:Y:S05]  /*2690*/  @!P0 BRA `(.L_x_41) ;  /* 0x0000000000348947 */ /* 0x000fea0003800000 */
[----:B------:R-:W-:Y:S02]  /*26a0*/  ISETP.NE.AND P0, PT, R21, 0x7ff00000, PT ;  /* 0x7ff000001500780c */ /* 0x000fe40003f05270 */
[----:B------:R-:W-:Y:S02]  /*26b0*/  LOP3.LUT R13, R9, 0x80000000, R7, 0x48, !PT ;  /* 0x80000000090d7812 */ /* 0x000fe400078e4807 */
[----:B------:R-:W-:-:S13]  /*26c0*/  ISETP.EQ.OR P0, PT, R20, RZ, !P0 ;  /* 0x000000ff1400720c */ /* 0x000fda0004702670 */
[----:B------:R-:W-:Y:S01]  /*26d0*/  @P0 LOP3.LUT R2, R13, 0x7ff00000, RZ, 0xfc, !PT ;  /* 0x7ff000000d020812 */ /* 0x000fe200078efcff */
[----:B------:R-:W-:Y:S02]  /*26e0*/  @!P0 IMAD.MOV.U32 R12, RZ, RZ, RZ ;  /* 0x000000ffff0c8224 */ /* 0x000fe400078e00ff */
[----:B------:R-:W-:Y:S02]  /*26f0*/  @P0 IMAD.MOV.U32 R12, RZ, RZ, RZ ;  /* 0x000000ffff0c0224 */ /* 0x000fe400078e00ff */
[----:B------:R-:W-:Y:S01]  /*2700*/  @P0 IMAD.MOV.U32 R13, RZ, RZ, R2 ;  /* 0x000000ffff0d0224 */ /* 0x000fe200078e0002 */
[----:B------:R-:W-:Y:S06]  /*2710*/  BRA `(.L_x_41) ;  /* 0x0000000000147947 */ /* 0x000fec0003800000 */
.L_x_43:
[----:B------:R-:W-:Y:S01]  /*2720*/  LOP3.LUT R13, R7, 0x80000, RZ, 0xfc, !PT ;  /* 0x00080000070d7812 */ /* 0x000fe200078efcff */
[----:B------:R-:W-:Y:S01]  /*2730*/  IMAD.MOV.U32 R12, RZ, RZ, R6 ;  /* 0x000000ffff0c7224 */ /* 0x000fe200078e0006 */
[----:B------:R-:W-:Y:S06]  /*2740*/  BRA `(.L_x_41) ;  /* 0x0000000000087947 */ /* 0x000fec0003800000 */
.L_x_42:
[----:B------:R-:W-:Y:S01]  /*2750*/  LOP3.LUT R13, R9, 0x80000, RZ, 0xfc, !PT ;  /* 0x00080000090d7812 */ /* 0x000fe200078efcff */
[----:B------:R-:W-:-:S07]  /*2760*/  IMAD.MOV.U32 R12, RZ, RZ, R8 ;  /* 0x000000ffff0c7224 */ /* 0x000fce00078e0008 */
.L_x_41:
[----:B------:R-:W-:Y:S05]  /*2770*/  BSYNC.RECONVERGENT B1 ;  /* 0x0000000000017941 */ /* 0x000fea0003800200 */
.L_x_39:
[----:B------:R-:W-:Y:S02]  /*2780*/  IMAD.MOV.U32 R2, RZ, RZ, R0 ;  /* 0x000000ffff027224 */ /* 0x000fe400078e0000 */
[----:B------:R-:W-:-:S04]  /*2790*/  IMAD.MOV.U32 R3, RZ, RZ, 0x0 ;  /* 0x00000000ff037424 */ /* 0x000fc800078e00ff */
[----:B------:R-:W-:Y:S05]  /*27a0*/  RET.REL.NODEC R2 `(_Z14softmax_kernelPdi) ;  /* 0xffffffd802147950 */ /* 0x000fea0003c3ffff */
.L_x_44:
        /* <DEDUP_REMOVED lines=13> */
.L_x_46:


//--------------------- .text._Z11relu_kernelPdi  --------------------------
	.section	.text._Z11relu_kernelPdi,"ax",@progbits
	.align	128
        .global         _Z11relu_kernelPdi
        .type           _Z11relu_kernelPdi,@function
        .size           _Z11relu_kernelPdi,(.L_x_56 - _Z11relu_kernelPdi)
        .other          _Z11relu_kernelPdi,@"STO_CUDA_ENTRY STV_DEFAULT"
_Z11relu_kernelPdi:
.text._Z11relu_kernelPdi:
        /* <DEDUP_REMOVED lines=10> */
[----:B0-----:R-:W-:-:S05]  /*00a0*/  IMAD.WIDE R2, R5, 0x8, R2 ;  /* 0x0000000805027825 */ /* 0x001fca00078e0202 */
[----:B-1----:R-:W2:Y:S01]  /*00b0*/  LDG.E.64 R4, desc[UR4][R2.64] ;  /* 0x0000000402047981 */ /* 0x002ea2000c1e1b00 */
[----:B------:R-:W-:Y:S01]  /*00c0*/  IMAD.MOV.U32 R0, RZ, RZ, RZ ;  /* 0x000000ffff007224 */ /* 0x000fe200078e00ff */
[----:B--2---:R-:W-:Y:S01]  /*00d0*/  DSETP.MAX.AND P0, P1, RZ, R4, PT ;  /* 0x00000004ff00722a */ /* 0x004fe2000390f000 */
[----:B------:R-:W-:-:S05]  /*00e0*/  MOV R7, R5 ;  /* 0x0000000500077202 */ /* 0x000fca0000000f00 */
[C---:B------:R-:W-:Y:S02]  /*00f0*/  FSEL R9, R0.reuse, R7, P0 ;  /* 0x0000000700097208 */ /* 0x040fe40000000000 */
[----:B------:R-:W-:-:S06]  /*0100*/  SEL R4, R0, R4, P0 ;  /* 0x0000000400047207 */ /* 0x000fcc0000000000 */
[----:B------:R-:W-:-:S05]  /*0110*/  @P1 LOP3.LUT R9, R7, 0x80000, RZ, 0xfc, !PT ;  /* 0x0008000007091812 */ /* 0x000fca00078efcff */
[----:B------:R-:W-:-:S05]  /*0120*/  IMAD.MOV.U32 R5, RZ, RZ, R9 ;  /* 0x000000ffff057224 */ /* 0x000fca00078e0009 */
[----:B------:R-:W-:Y:S01]  /*0130*/  STG.E.64 desc[UR4][R2.64], R4 ;  /* 0x0000000402007986 */ /* 0x000fe2000c101b04 */
[----:B------:R-:W-:Y:S05]  /*0140*/  EXIT ;  /* 0x000000000000794d */ /* 0x000fea0003800000 */
.L_x_45:
        /* <DEDUP_REMOVED lines=11> */
.L_x_56:


//--------------------- .nv.shared.reserved.0     --------------------------
	.section	.nv.shared.reserved.0,"aw",@nobits
	.weak		__nv_reservedSMEM_offset_0_alias
	.size		__nv_reservedSMEM_offset_0_alias, 0, 64
	.other		__nv_reservedSMEM_offset_0_alias,@"STO_CUDA_RESERVED_SHARED STV_DEFAULT"
__nv_reservedSMEM_offset_0_alias:
	.zero		0
	.zero		64


//--------------------- .nv.shared._Z14softmax_kernelPdi --------------------------
	.section	.nv.shared._Z14softmax_kernelPdi,"aw",@nobits
	.sectionflags	@""
	.align	8
.nv.shared._Z14softmax_kernelPdi:
	.zero		1040


//--------------------- .nv.constant0._Z25update_hidden_bias_kernelPdS_id --------------------------
	.section	.nv.constant0._Z25update_hidden_bias_kernelPdS_id,"a",@progbits
	.sectionflags	@""
	.align	4
.nv.constant0._Z25update_hidden_bias_kernelPdS_id:
	.zero		928


//--------------------- .nv.constant0._Z25update_output_bias_kernelPdS_id --------------------------
	.section	.nv.constant0._Z25update_output_bias_kernelPdS_id,"a",@progbits
	.sectionflags	@""
	.align	4
.nv.constant0._Z25update_output_bias_kernelPdS_id:
	.zero		928


//--------------------- .nv.constant0._Z28update_hidden_weights_kernelPdS_S_iid --------------------------
	.section	.nv.constant0._Z28update_hidden_weights_kernelPdS_S_iid,"a",@progbits
	.sectionflags	@""
	.align	4
.nv.constant0._Z28update_hidden_weights_kernelPdS_S_iid:
	.zero		936


//--------------------- .nv.constant0._Z28update_output_weights_kernelPdS_S_iid --------------------------
	.section	.nv.constant0._Z28update_output_weights_kernelPdS_S_iid,"a",@progbits
	.sectionflags	@""
	.align	4
.nv.constant0._Z28update_output_weights_kernelPdS_S_iid:
	.zero		936


//--------------------- .nv.constant0._Z30compute_hidden_gradient_kernelPdS_S_S_ii --------------------------
	.section	.nv.constant0._Z30compute_hidden_gradient_kernelPdS_S_S_ii,"a",@progbits
	.sectionflags	@""
	.align	4
.nv.constant0._Z30compute_hidden_gradient_kernelPdS_S_S_ii:
	.zero		936


//--------------------- .nv.constant0._Z30compute_output_gradient_kernelPdS_S_i --------------------------
	.section	.nv.constant0._Z30compute_output_gradient_kernelPdS_S_i,"a",@progbits
	.sectionflags	@""
	.align	4
.nv.constant0._Z30compute_output_gradient_kernelPdS_S_i:
	.zero		924


//--------------------- .nv.constant0._Z21forward_output_kernelPdS_S_S_ii --------------------------
	.section	.nv.constant0._Z21forward_output_kernelPdS_S_S_ii,"a",@progbits
	.sectionflags	@""
	.align	4
.nv.constant0._Z21forward_output_kernelPdS_S_S_ii:
	.zero		936


//--------------------- .nv.constant0._Z21forward_hidden_kernelPdS_S_S_ii --------------------------
	.section	.nv.constant0._Z21forward_hidden_kernelPdS_S_S_ii,"a",@progbits
	.sectionflags	@""
	.align	4
.nv.constant0._Z21forward_hidden_kernelPdS_S_S_ii:
	.zero		936


//--------------------- .nv.constant0._Z14softmax_kernelPdi --------------------------
	.section	.nv.constant0._Z14softmax_kernelPdi,"a",@progbits
	.sectionflags	@""
	.align	4
.nv.constant0._Z14softmax_kernelPdi:
	.zero		908


//--------------------- .nv.constant0._Z11relu_kernelPdi --------------------------
	.section	.nv.constant0._Z11relu_kernelPdi,"a",@progbits
	.sectionflags	@""
	.align	4
.nv.constant0._Z11relu_kernelPdi:
	.zero		908


//--------------------- SYMBOLS --------------------------

	.type		.nv.reservedSmem.offset0,@object
	.size		.nv.reservedSmem.offset0,0x4
	.type		.nv.reservedSmem.cap,@object
	.size		.nv.reservedSmem.cap,0x4
